def matmul_kernel(
    a_ptr,
    b_ptr,
    c_ptr,
    M,
    N,
    K,
    stride_am,
    stride_ak,
    stride_bk,
    stride_bn,
    stride_cm,
    stride_cn,
    BLOCK_M: tl.constexpr,
    BLOCK_N: tl.constexpr,
    BLOCK_K: tl.constexpr,
    GROUP_M: tl.constexpr,
):
    pid = tl.program_id(axis=0)
    num_pid_m = tl.cdiv(M, BLOCK_M)
    num_pid_n = tl.cdiv(N, BLOCK_N)
    num_pid_in_group = GROUP_M * num_pid_n
    group_id = pid // num_pid_in_group
    first_pid_m = group_id * GROUP_M
    group_size_m = min(num_pid_m - first_pid_m, GROUP_M)
    pid_m = first_pid_m + ((pid % num_pid_in_group) % group_size_m)
    pid_n = (pid % num_pid_in_group) // group_size_m

    offs_am = (pid_m * BLOCK_M + tl.arange(0, BLOCK_M)) % M
    offs_bn = (pid_n * BLOCK_N + tl.arange(0, BLOCK_N)) % N
    offs_k = tl.arange(0, BLOCK_K)
    a_ptrs = a_ptr + offs_am[:, None] * stride_am + offs_k[None, :] * stride_ak
    b_ptrs = b_ptr + offs_k[:, None] * stride_bk + offs_bn[None, :] * stride_bn

    acc = tl.zeros((BLOCK_M, BLOCK_N), dtype=tl.float32)
    for kk in range(0, tl.cdiv(K, BLOCK_K)):
        a = tl.load(a_ptrs, mask=offs_k[None, :] < K - kk * BLOCK_K, other=0.0)
        b = tl.load(b_ptrs, mask=offs_k[:, None] < K - kk * BLOCK_K, other=0.0)
        acc = tl.dot(a, b, acc)
        a_ptrs += BLOCK_K * stride_ak
        b_ptrs += BLOCK_K * stride_bk

    c = acc.to(c_ptr.dtype.element_ty)
    offs_cm = pid_m * BLOCK_M + tl.arange(0, BLOCK_M)
    offs_cn = pid_n * BLOCK_N + tl.arange(0, BLOCK_N)
    c_ptrs = c_ptr + offs_cm[:, None] * stride_cm + offs_cn[None, :] * stride_cn
    mask = (offs_cm[:, None] < M) & (offs_cn[None, :] < N)
    tl.store(c_ptrs, c, mask=mask)

# config = {"BLOCK_K": 64, "BLOCK_M": 128, "BLOCK_N": 128, "GROUP_M": 8, "arch": "sm_90", "dtype": "fp8e5m2", "num_ctas": 4, "num_stages": 3, "num_warps": 4}
# arch = sm_90


// ===== COMPILED SASS (sm_90a) =====

	.target	sm_90a

	.elftype	@"ET_EXEC"


//--------------------- .note.nv.tkinfo           --------------------------
	.section	.note.nv.tkinfo,"",@"SHT_NOTE"
	.sectionflags	@"SHF_NOTE_NV_TKINFO"
	.tkinfo
        /*0018*/ 	.word	0x00000002
        /*0030*/ 	.string	""
        /*0030*/ 	.string	"ptxas"
        /*0030*/ 	.string	"Cuda compilation tools, release 13.0, V13.0.88"
        /*0030*/ 	.string	"Build cuda_13.0.r13.0/compiler.36424714_0"
        /*0030*/ 	.string	"-v  -suppress-debug-info  -lineinfo  -arch sm_90a "



//--------------------- .note.nv.cuinfo           --------------------------
	.section	.note.nv.cuinfo,"",@"SHT_NOTE"
	.sectionflags	@"SHF_NOTE_NV_CUINFO"
        /*0018*/ 	.short	0x0002
        /*001a*/ 	.short	0x005a
        /*001c*/ 	.short	0x0082
	.zero		2


//--------------------- .nv.info                  --------------------------
	.section	.nv.info,"",@"SHT_CUDA_INFO"
	.align	4


	//----- nvinfo : EIATTR_REGCOUNT
	.align		4
        /*0000*/ 	.byte	0x04, 0x2f
        /*0002*/ 	.short	(.L_1 - .L_0)
	.align		4
.L_0:
        /*0004*/ 	.word	index@(matmul_kernel)
        /*0008*/ 	.word	0x000000f6


	//----- nvinfo : EIATTR_FRAME_SIZE
	.align		4
.L_1:
        /*000c*/ 	.byte	0x04, 0x11
        /*000e*/ 	.short	(.L_3 - .L_2)
	.align		4
.L_2:
        /*0010*/ 	.word	index@(matmul_kernel)
        /*0014*/ 	.word	0x00000000


	//----- nvinfo : EIATTR_MIN_STACK_SIZE
	.align		4
.L_3:
        /*0018*/ 	.byte	0x04, 0x12
        /*001a*/ 	.short	(.L_5 - .L_4)
	.align		4
.L_4:
        /*001c*/ 	.word	index@(matmul_kernel)
        /*0020*/ 	.word	0x00000000
.L_5:


//--------------------- .nv.compat                --------------------------
	.section	.nv.compat,"",@"SHT_CUDA_COMPAT_INFO"
	.align	4
        /*0000*/ 	.byte	0x02, 0x09, 0x01, 0x00, 0x02, 0x02, 0x04, 0x00, 0x02, 0x05, 0x05, 0x00, 0x03, 0x07, 0x01, 0x01
        /*0010*/ 	.byte	0x02, 0x03, 0x00, 0x00, 0x02, 0x06, 0x01, 0x00, 0x04, 0x0b, 0x08, 0x00, 0x00, 0x00, 0x00, 0x00
        /*0020*/ 	.byte	0x00, 0x00, 0x00, 0x00


//--------------------- .nv.info.matmul_kernel    --------------------------
	.section	.nv.info.matmul_kernel,"",@"SHT_CUDA_INFO"
	.sectionflags	@""
	.align	4


	//----- nvinfo : EIATTR_CUDA_API_VERSION
	.align		4
        /*0000*/ 	.byte	0x04, 0x37
        /*0002*/ 	.short	(.L_7 - .L_6)
.L_6:
        /*0004*/ 	.word	0x00000082


	//----- nvinfo : EIATTR_KPARAM_INFO
	.align		4
.L_7:
        /*0008*/ 	.byte	0x04, 0x17
        /*000a*/ 	.short	(.L_9 - .L_8)
.L_8:
        /*000c*/ 	.word	0x00000000
        /*0010*/ 	.short	0x000d
        /*0012*/ 	.short	0x0048
        /*0014*/ 	.byte	0x00, 0xf4, 0x21, 0x00


	//----- nvinfo : EIATTR_KPARAM_INFO
	.align		4
.L_9:
        /*0018*/ 	.byte	0x04, 0x17
        /*001a*/ 	.short	(.L_11 - .L_10)
.L_10:
        /*001c*/ 	.word	0x00000000
        /*0020*/ 	.short	0x000c
        /*0022*/ 	.short	0x0040
        /*0024*/ 	.byte	0x00, 0xf4, 0x21, 0x00


	//----- nvinfo : EIATTR_KPARAM_INFO
	.align		4
.L_11:
        /*0028*/ 	.byte	0x04, 0x17
        /*002a*/ 	.short	(.L_13 - .L_12)
.L_12:
        /*002c*/ 	.word	0x00000000
        /*0030*/ 	.short	0x000b
        /*0032*/ 	.short	0x0038
        /*0034*/ 	.byte	0x00, 0xf0, 0x11, 0x00


	//----- nvinfo : EIATTR_KPARAM_INFO
	.align		4
.L_13:
        /*0038*/ 	.byte	0x04, 0x17
        /*003a*/ 	.short	(.L_15 - .L_14)
.L_14:
        /*003c*/ 	.word	0x00000000
        /*0040*/ 	.short	0x000a
        /*0042*/ 	.short	0x0034
        /*0044*/ 	.byte	0x00, 0xf0, 0x11, 0x00


	//----- nvinfo : EIATTR_KPARAM_INFO
	.align		4
.L_15:
        /*0048*/ 	.byte	0x04, 0x17
        /*004a*/ 	.short	(.L_17 - .L_16)
.L_16:
        /*004c*/ 	.word	0x00000000
        /*0050*/ 	.short	0x0009
        /*0052*/ 	.short	0x0030
        /*0054*/ 	.byte	0x00, 0xf0, 0x11, 0x00


	//----- nvinfo : EIATTR_KPARAM_INFO
	.align		4
.L_17:
        /*0058*/ 	.byte	0x04, 0x17
        /*005a*/ 	.short	(.L_19 - .L_18)
.L_18:
        /*005c*/ 	.word	0x00000000
        /*0060*/ 	.short	0x0008
        /*0062*/ 	.short	0x002c
        /*0064*/ 	.byte	0x00, 0xf0, 0x11, 0x00


	//----- nvinfo : EIATTR_KPARAM_INFO
	.align		4
.L_19:
        /*0068*/ 	.byte	0x04, 0x17
        /*006a*/ 	.short	(.L_21 - .L_20)
.L_20:
        /*006c*/ 	.word	0x00000000
        /*0070*/ 	.short	0x0007
        /*0072*/ 	.short	0x0028
        /*0074*/ 	.byte	0x00, 0xf0, 0x11, 0x00


	//----- nvinfo : EIATTR_KPARAM_INFO
	.align		4
.L_21:
        /*0078*/ 	.byte	0x04, 0x17
        /*007a*/ 	.short	(.L_23 - .L_22)
.L_22:
        /*007c*/ 	.word	0x00000000
        /*0080*/ 	.short	0x0006
        /*0082*/ 	.short	0x0024
        /*0084*/ 	.byte	0x00, 0xf0, 0x11, 0x00


	//----- nvinfo : EIATTR_KPARAM_INFO
	.align		4
.L_23:
        /*0088*/ 	.byte	0x04, 0x17
        /*008a*/ 	.short	(.L_25 - .L_24)
.L_24:
        /*008c*/ 	.word	0x00000000
        /*0090*/ 	.short	0x0005
        /*0092*/ 	.short	0x0020
        /*0094*/ 	.byte	0x00, 0xf0, 0x11, 0x00


	//----- nvinfo : EIATTR_KPARAM_INFO
	.align		4
.L_25:
        /*0098*/ 	.byte	0x04, 0x17
        /*009a*/ 	.short	(.L_27 - .L_26)
.L_26:
        /*009c*/ 	.word	0x00000000
        /*00a0*/ 	.short	0x0004
        /*00a2*/ 	.short	0x001c
        /*00a4*/ 	.byte	0x00, 0xf0, 0x11, 0x00


	//----- nvinfo : EIATTR_KPARAM_INFO
	.align		4
.L_27:
        /*00a8*/ 	.byte	0x04, 0x17
        /*00aa*/ 	.short	(.L_29 - .L_28)
.L_28:
        /*00ac*/ 	.word	0x00000000
        /*00b0*/ 	.short	0x0003
        /*00b2*/ 	.short	0x0018
        /*00b4*/ 	.byte	0x00, 0xf0, 0x11, 0x00


	//----- nvinfo : EIATTR_KPARAM_INFO
	.align		4
.L_29:
        /*00b8*/ 	.byte	0x04, 0x17
        /*00ba*/ 	.short	(.L_31 - .L_30)
.L_30:
        /*00bc*/ 	.word	0x00000000
        /*00c0*/ 	.short	0x0002
        /*00c2*/ 	.short	0x0010
        /*00c4*/ 	.byte	0x00, 0xf4, 0x21, 0x00


	//----- nvinfo : EIATTR_KPARAM_INFO
	.align		4
.L_31:
        /*00c8*/ 	.byte	0x04, 0x17
        /*00ca*/ 	.short	(.L_33 - .L_32)
.L_32:
        /*00cc*/ 	.word	0x00000000
        /*00d0*/ 	.short	0x0001
        /*00d2*/ 	.short	0x0008
        /*00d4*/ 	.byte	0x00, 0xf4, 0x21, 0x00


	//----- nvinfo : EIATTR_KPARAM_INFO
	.align		4
.L_33:
        /*00d8*/ 	.byte	0x04, 0x17
        /*00da*/ 	.short	(.L_35 - .L_34)
.L_34:
        /*00dc*/ 	.word	0x00000000
        /*00e0*/ 	.short	0x0000
        /*00e2*/ 	.short	0x0000
        /*00e4*/ 	.byte	0x00, 0xf4, 0x21, 0x00


	//----- nvinfo : EIATTR_EXPLICIT_CLUSTER
	.align		4
.L_35:
        /*00e8*/ 	.byte	0x01, 0x3e
	.zero		2


	//----- nvinfo : EIATTR_CTA_PER_CLUSTER
	.align		4
        /*00ec*/ 	.byte	0x04, 0x3d
        /*00ee*/ 	.short	(.L_37 - .L_36)
.L_36:
        /*00f0*/ 	.word	0x00000004
        /*00f4*/ 	.word	0x00000001
        /*00f8*/ 	.word	0x00000001


	//----- nvinfo : EIATTR_SPARSE_MMA_MASK
	.align		4
.L_37:
        /*00fc*/ 	.byte	0x03, 0x50
        /*00fe*/ 	.short	0x0000


	//----- nvinfo : EIATTR_MAXREG_COUNT
	.align		4
        /*0100*/ 	.byte	0x03, 0x1b
        /*0102*/ 	.short	0x00ff


	//----- nvinfo : EIATTR_NUM_BARRIERS
	.align		4
        /*0104*/ 	.byte	0x02, 0x4c
        /*0106*/ 	.byte	0x01
	.zero		1


	//----- nvinfo : EIATTR_MERCURY_ISA_VERSION
	.align		4
        /*0108*/ 	.byte	0x03, 0x5f
        /*010a*/ 	.short	0x0101


	//----- nvinfo : EIATTR_EXIT_INSTR_OFFSETS
	.align		4
        /*010c*/ 	.byte	0x04, 0x1c
        /*010e*/ 	.short	(.L_39 - .L_38)


	//   ....[0]....
.L_38:
        /*0110*/ 	.word	0x00006110


	//   ....[1]....
        /*0114*/ 	.word	0x00006130


	//----- nvinfo : EIATTR_REQNTID
	.align		4
.L_39:
        /*0118*/ 	.byte	0x04, 0x10
        /*011a*/ 	.short	(.L_41 - .L_40)
.L_40:
        /*011c*/ 	.word	0x00000080
        /*0120*/ 	.word	0x00000001
        /*0124*/ 	.word	0x00000001


	//----- nvinfo : EIATTR_CBANK_PARAM_SIZE
	.align		4
.L_41:
        /*0128*/ 	.byte	0x03, 0x19
        /*012a*/ 	.short	0x0050


	//----- nvinfo : EIATTR_PARAM_CBANK
	.align		4
        /*012c*/ 	.byte	0x04, 0x0a
        /*012e*/ 	.short	(.L_43 - .L_42)
	.align		4
.L_42:
        /*0130*/ 	.word	index@(.nv.constant0.matmul_kernel)
        /*0134*/ 	.short	0x0210
        /*0136*/ 	.short	0x0050


	//----- nvinfo : EIATTR_SW_WAR
	.align		4
.L_43:
        /*0138*/ 	.byte	0x04, 0x36
        /*013a*/ 	.short	(.L_45 - .L_44)
.L_44:
        /*013c*/ 	.word	0x00000008
.L_45:


//--------------------- .nv.callgraph             --------------------------
	.section	.nv.callgraph,"",@"SHT_CUDA_CALLGRAPH"
	.align	4
	.sectionentsize	8
	.align		4
        /*0000*/ 	.word	0x00000000
	.align		4
        /*0004*/ 	.word	0xffffffff
	.align		4
        /*0008*/ 	.word	0x00000000
	.align		4
        /*000c*/ 	.word	0xfffffffe
	.align		4
        /*0010*/ 	.word	0x00000000
	.align		4
        /*0014*/ 	.word	0xfffffffd
	.align		4
        /*0018*/ 	.word	0x00000000
	.align		4
        /*001c*/ 	.word	0xfffffffc


//--------------------- .text.matmul_kernel       --------------------------
	.section	.text.matmul_kernel,"ax",@progbits
	.align	128
        .global         matmul_kernel
        .type           matmul_kernel,@function
        .size           matmul_kernel,(.L_x_4 - matmul_kernel)
        .other          matmul_kernel,@"STO_CUDA_ENTRY STV_DEFAULT"
matmul_kernel:
.text.matmul_kernel:
[----:B------:R-:W0:Y:S08]  /*0000*/  LDC R1, c[0x0][0x28] ;  /* 0x00000a00ff017b82 */ /* 0x000e300000000800 */
[----:B------:R-:W1:Y:S01]  /*0010*/  LDC.64 R38, c[0x0][0x228] ;  /* 0x00008a00ff267b82 */ /* 0x000e620000000a00 */
[----:B------:R-:W-:Y:S01]  /*0020*/  ULDC.64 UR16, c[0x0][0x208] ;  /* 0x0000820000107ab9 */ /* 0x000fe20000000a00 */
[----:B------:R-:W-:-:S06]  /*0030*/  ULDC UR11, c[0x0][0x230] ;  /* 0x00008c00000b7ab9 */ /* 0x000fcc0000000800 */
[----:B------:R-:W2:Y:S08]  /*0040*/  S2UR UR4, SR_CTAID.X ;  /* 0x00000000000479c3 */ /* 0x000eb00000002500 */
[----:B------:R-:W3:Y:S01]  /*0050*/  S2UR UR10, SR_CgaCtaId ;  /* 0x00000000000a79c3 */ /* 0x000ee20000008800 */
[----:B-1----:R-:W-:-:S07]  /*0060*/  VIADD R0, R39, 0x7f ;  /* 0x0000007f27007836 */ /* 0x002fce0000000000 */
[----:B------:R-:W1:Y:S01]  /*0070*/  LDC R177, c[0x0][0x230] ;  /* 0x00008c00ffb17b82 */ /* 0x000e620000000800 */
[----:B------:R-:W-:Y:S02]  /*0080*/  SHF.R.S32.HI R3, RZ, 0x1f, R0 ;  /* 0x0000001fff037819 */ /* 0x000fe40000011400 */
[----:B--2---:R-:W-:Y:S01]  /*0090*/  I2FP.F32.U32 R5, UR4 ;  /* 0x0000000400057c45 */ /* 0x004fe20008201000 */
[----:B------:R-:W-:Y:S01]  /*00a0*/  ULDC UR4, c[0x0][0x150] ;  /* 0x0000540000047ab9 */ /* 0x000fe20000000800 */
[----:B------:R-:W-:-:S03]  /*00b0*/  LEA.HI R3, R3, R0, RZ, 0x7 ;  /* 0x0000000003037211 */ /* 0x000fc600078f38ff */
[----:B------:R-:W-:Y:S01]  /*00c0*/  FMUL R5, R5, UR4 ;  /* 0x0000000405057c20 */ /* 0x000fe20008400000 */
[----:B------:R-:W-:-:S05]  /*00d0*/  SHF.R.S32.HI R3, RZ, 0x7, R3 ;  /* 0x00000007ff037819 */ /* 0x000fca0000011403 */
[----:B------:R-:W-:Y:S01]  /*00e0*/  IMAD.SHL.U32 R4, R3, 0x8, RZ ;  /* 0x0000000803047824 */ /* 0x000fe200078e00ff */
[----:B------:R-:W2:Y:S04]  /*00f0*/  F2I.U32.TRUNC.NTZ R5, R5 ;  /* 0x0000000500057305 */ /* 0x000ea8000020f000 */
[----:B------:R-:W-:Y:S01]  /*0100*/  IABS R7, R4 ;  /* 0x0000000400077213 */ /* 0x000fe20000000000 */
[----:B-1----:R-:W-:-:S03]  /*0110*/  VIADD R177, R177, 0x3f ;  /* 0x0000003fb1b17836 */ /* 0x002fc60000000000 */
[----:B------:R-:W1:Y:S01]  /*0120*/  I2F.RP R0, R7 ;  /* 0x0000000700007306 */ /* 0x000e620000209400 */
[----:B--2---:R-:W-:-:S07]  /*0130*/  IABS R11, R5 ;  /* 0x00000005000b7213 */ /* 0x004fce0000000000 */
[----:B-1----:R-:W1:Y:S02]  /*0140*/  MUFU.RCP R0, R0 ;  /* 0x0000000000007308 */ /* 0x002e640000001000 */
[----:B-1----:R-:W-:Y:S01]  /*0150*/  VIADD R2, R0, 0xffffffe ;  /* 0x0ffffffe00027836 */ /* 0x002fe20000000000 */
[----:B------:R-:W-:-:S05]  /*0160*/  IABS R0, R4 ;  /* 0x0000000400007213 */ /* 0x000fca0000000000 */
[----:B------:R1:W2:Y:S01]  /*0170*/  F2I.FTZ.U32.TRUNC.NTZ R3, R2 ;  /* 0x0000000200037305 */ /* 0x0002a2000021f000 */
[----:B------:R-:W-:Y:S02]  /*0180*/  IMAD.MOV R0, RZ, RZ, -R0 ;  /* 0x000000ffff007224 */ /* 0x000fe400078e0a00 */
[----:B-1----:R-:W-:Y:S02]  /*0190*/  IMAD.MOV.U32 R2, RZ, RZ, RZ ;  /* 0x000000ffff027224 */ /* 0x002fe400078e00ff */
[----:B--2---:R-:W-:-:S04]  /*01a0*/  IMAD.MOV R6, RZ, RZ, -R3 ;  /* 0x000000ffff067224 */ /* 0x004fc800078e0a03 */
[----:B------:R-:W-:-:S04]  /*01b0*/  IMAD R9, R6, R7, RZ ;  /* 0x0000000706097224 */ /* 0x000fc800078e02ff */
[----:B------:R-:W-:-:S06]  /*01c0*/  IMAD.HI.U32 R2, R3, R9, R2 ;  /* 0x0000000903027227 */ /* 0x000fcc00078e0002 */
[----:B------:R-:W-:-:S04]  /*01d0*/  IMAD.HI.U32 R2, R2, R11, RZ ;  /* 0x0000000b02027227 */ /* 0x000fc800078e00ff */
[----:B------:R-:W-:-:S05]  /*01e0*/  IMAD R0, R2, R0, R11 ;  /* 0x0000000002007224 */ /* 0x000fca00078e020b */
[----:B------:R-:W-:-:S13]  /*01f0*/  ISETP.GT.U32.AND P1, PT, R7, R0, PT ;  /* 0x000000000700720c */ /* 0x000fda0003f24070 */
[----:B------:R-:W-:Y:S02]  /*0200*/  @!P1 IMAD.IADD R0, R0, 0x1, -R7 ;  /* 0x0000000100009824 */ /* 0x000fe400078e0a07 */
[----:B------:R-:W-:Y:S01]  /*0210*/  @!P1 VIADD R2, R2, 0x1 ;  /* 0x0000000102029836 */ /* 0x000fe20000000000 */
[----:B------:R-:W-:Y:S02]  /*0220*/  ISETP.NE.AND P1, PT, R4, RZ, PT ;  /* 0x000000ff0400720c */ /* 0x000fe40003f25270 */
[----:B------:R-:W-:Y:S02]  /*0230*/  ISETP.GE.U32.AND P0, PT, R0, R7, PT ;  /* 0x000000070000720c */ /* 0x000fe40003f06070 */
[----:B------:R-:W-:-:S04]  /*0240*/  LOP3.LUT R0, R5, R4, RZ, 0x3c, !PT ;  /* 0x0000000405007212 */ /* 0x000fc800078e3cff */
[----:B------:R-:W-:Y:S01]  /*0250*/  ISETP.GE.AND P2, PT, R0, RZ, PT ;  /* 0x000000ff0000720c */ /* 0x000fe20003f46270 */
[----:B------:R-:W-:-:S05]  /*0260*/  VIADD R0, R38, 0x7f ;  /* 0x0000007f26007836 */ /* 0x000fca0000000000 */
[----:B------:R-:W-:Y:S01]  /*0270*/  SHF.R.S32.HI R3, RZ, 0x1f, R0 ;  /* 0x0000001fff037819 */ /* 0x000fe20000011400 */
[----:B------:R-:W-:-:S03]  /*0280*/  @P0 VIADD R2, R2, 0x1 ;  /* 0x0000000102020836 */ /* 0x000fc60000000000 */
[----:B------:R-:W-:-:S03]  /*0290*/  LEA.HI R3, R3, R0, RZ, 0x7 ;  /* 0x0000000003037211 */ /* 0x000fc600078f38ff */
[----:B------:R-:W-:Y:S01]  /*02a0*/  @!P2 IMAD.MOV R2, RZ, RZ, -R2 ;  /* 0x000000ffff02a224 */ /* 0x000fe200078e0a02 */
[----:B------:R-:W-:-:S05]  /*02b0*/  @!P1 LOP3.LUT R2, RZ, R4, RZ, 0x33, !PT ;  /* 0x00000004ff029212 */ /* 0x000fca00078e33ff */
[----:B------:R-:W-:Y:S02]  /*02c0*/  IMAD.SHL.U32 R24, R2, 0x8, RZ ;  /* 0x0000000802187824 */ /* 0x000fe400078e00ff */
[----:B------:R-:W-:-:S03]  /*02d0*/  IMAD.MOV R2, RZ, RZ, -R2 ;  /* 0x000000ffff027224 */ /* 0x000fc600078e0a02 */
[----:B------:R-:W-:Y:S01]  /*02e0*/  LEA.HI.SX32 R3, R3, -R24, 0x19 ;  /* 0x8000001803037211 */ /* 0x000fe200078fcaff */
[----:B------:R-:W-:-:S03]  /*02f0*/  IMAD R11, R4, R2, R5 ;  /* 0x00000002040b7224 */ /* 0x000fc600078e0205 */
[----:B------:R-:W-:Y:S02]  /*0300*/  VIMNMX R6, R3, 0x8, PT ;  /* 0x0000000803067848 */ /* 0x000fe40003fe0100 */
[----:B------:R-:W-:Y:S02]  /*0310*/  IABS R9, R11 ;  /* 0x0000000b00097213 */ /* 0x000fe40000000000 */
[-C--:B------:R-:W-:Y:S02]  /*0320*/  IABS R7, R6.reuse ;  /* 0x0000000600077213 */ /* 0x080fe40000000000 */
[----:B------:R-:W-:Y:S02]  /*0330*/  IABS R4, R6 ;  /* 0x0000000600047213 */ /* 0x000fe40000000000 */
[----:B------:R-:W1:Y:S01]  /*0340*/  I2F.RP R0, R7 ;  /* 0x0000000700007306 */ /* 0x000e620000209400 */
[C---:B------:R-:W-:Y:S02]  /*0350*/  R2UR UR5, R6.reuse ;  /* 0x00000000060572ca */ /* 0x040fe400000e0000 */
[----:B------:R-:W-:-:S11]  /*0360*/  R2UR UR6, R6 ;  /* 0x00000000060672ca */ /* 0x000fd600000e0000 */
[----:B------:R-:W-:Y:S01]  /*0370*/  UISETP.NE.AND UP0, UPT, UR5, URZ, UPT ;  /* 0x0000003f0500728c */ /* 0x000fe2000bf05270 */
[----:B-1----:R-:W1:Y:S01]  /*0380*/  MUFU.RCP R0, R0 ;  /* 0x0000000000007308 */ /* 0x002e620000001000 */
[----:B---3--:R-:W-:-:S04]  /*0390*/  USHF.L.U32 UR5, UR10, 0x6, URZ ;  /* 0x000000060a057899 */ /* 0x008fc8000800063f */
[----:B------:R-:W-:Y:S01]  /*03a0*/  ULOP3.LUT UR5, UR5, 0x40, URZ, 0xc0, !UPT ;  /* 0x0000004005057892 */ /* 0x000fe2000f8ec03f */
[----:B-1----:R-:W-:Y:S02]  /*03b0*/  VIADD R3, R0, 0xffffffe ;  /* 0x0ffffffe00037836 */ /* 0x002fe40000000000 */
[----:B------:R-:W-:-:S04]  /*03c0*/  IMAD.MOV R0, RZ, RZ, -R4 ;  /* 0x000000ffff007224 */ /* 0x000fc800078e0a04 */
[----:B------:R-:W1:Y:S02]  /*03d0*/  F2I.FTZ.U32.TRUNC.NTZ R3, R3 ;  /* 0x0000000300037305 */ /* 0x000e64000021f000 */
[----:B-1----:R-:W-:-:S04]  /*03e0*/  IMAD.MOV R8, RZ, RZ, -R3 ;  /* 0x000000ffff087224 */ /* 0x002fc800078e0a03 */
[----:B------:R-:W-:-:S04]  /*03f0*/  IMAD.MOV.U32 R2, RZ, RZ, R8 ;  /* 0x000000ffff027224 */ /* 0x000fc800078e0008 */
[----:B------:R-:W-:Y:S02]  /*0400*/  IMAD R5, R2, R7, RZ ;  /* 0x0000000702057224 */ /* 0x000fe400078e02ff */
[----:B------:R-:W-:-:S04]  /*0410*/  IMAD.MOV.U32 R2, RZ, RZ, RZ ;  /* 0x000000ffff027224 */ /* 0x000fc800078e00ff */
[----:B------:R-:W-:-:S06]  /*0420*/  IMAD.HI.U32 R2, R3, R5, R2 ;  /* 0x0000000503027227 */ /* 0x000fcc00078e0002 */
[----:B------:R-:W-:-:S04]  /*0430*/  IMAD.HI.U32 R2, R2, R9, RZ ;  /* 0x0000000902027227 */ /* 0x000fc800078e00ff */
[----:B------:R-:W-:-:S05]  /*0440*/  IMAD R0, R2, R0, R9 ;  /* 0x0000000002007224 */ /* 0x000fca00078e0209 */
[----:B------:R-:W-:-:S13]  /*0450*/  ISETP.GT.U32.AND P1, PT, R7, R0, PT ;  /* 0x000000000700720c */ /* 0x000fda0003f24070 */
[----:B------:R-:W-:Y:S02]  /*0460*/  @!P1 IMAD.IADD R0, R0, 0x1, -R7 ;  /* 0x0000000100009824 */ /* 0x000fe400078e0a07 */
[----:B------:R-:W-:-:S03]  /*0470*/  @!P1 VIADD R2, R2, 0x1 ;  /* 0x0000000102029836 */ /* 0x000fc60000000000 */
[----:B------:R-:W-:Y:S02]  /*0480*/  ISETP.GE.U32.AND P0, PT, R0, R7, PT ;  /* 0x000000070000720c */ /* 0x000fe40003f06070 */
[----:B------:R-:W-:-:S04]  /*0490*/  LOP3.LUT R0, R11, R6, RZ, 0x3c, !PT ;  /* 0x000000060b007212 */ /* 0x000fc800078e3cff */
[----:B------:R-:W-:Y:S02]  /*04a0*/  ISETP.GE.AND P2, PT, R0, RZ, PT ;  /* 0x000000ff0000720c */ /* 0x000fe40003f46270 */
[----:B------:R-:W1:Y:S05]  /*04b0*/  S2R R0, SR_TID.X ;  /* 0x0000000000007919 */ /* 0x000e6a0000002100 */
[----:B------:R-:W-:Y:S01]  /*04c0*/  @P0 VIADD R2, R2, 0x1 ;  /* 0x0000000102020836 */ /* 0x000fe20000000000 */
[----:B------:R-:W-:-:S05]  /*04d0*/  ISETP.GT.AND P0, PT, R177, 0x3f, PT ;  /* 0x0000003fb100780c */ /* 0x000fca0003f04270 */
[----:B------:R-:W-:-:S05]  /*04e0*/  @!P2 IMAD.MOV R2, RZ, RZ, -R2 ;  /* 0x000000ffff02a224 */ /* 0x000fca00078e0a02 */
[----:B------:R-:W-:-:S09]  /*04f0*/  R2UR UR4, R2 ;  /* 0x00000000020472ca */ /* 0x000fd200000e0000 */
[----:B------:R-:W-:-:S04]  /*0500*/  @!UP0 ULOP3.LUT UR4, URZ, UR6, URZ, 0x33, !UPT ;  /* 0x000000063f048292 */ /* 0x000fc8000f8e333f */
[----:B------:R-:W-:Y:S02]  /*0510*/  UIADD3 UR6, -UR4, URZ, URZ ;  /* 0x0000003f04067290 */ /* 0x000fe4000fffe13f */
[----:B------:R-:W-:Y:S01]  /*0520*/  ULEA UR5, UR4, UR5, 0x7 ;  /* 0x0000000504057291 */ /* 0x000fe2000f8e383f */
[----:B-1----:R-:W-:Y:S01]  /*0530*/  SHF.R.U32.HI R75, RZ, 0x6, R0 ;  /* 0x00000006ff4b7819 */ /* 0x002fe20000011600 */
[----:B------:R-:W-:Y:S01]  /*0540*/  USHF.L.U32 UR4, UR10, 0x5, URZ ;  /* 0x000000050a047899 */ /* 0x000fe2000800063f */
[----:B------:R-:W-:Y:S01]  /*0550*/  LOP3.LUT R178, R0, 0x3f, RZ, 0xc0, !PT ;  /* 0x0000003f00b27812 */ /* 0x000fe200078ec0ff */
[----:B------:R-:W-:Y:S01]  /*0560*/  IMAD R2, R6, UR6, R11 ;  /* 0x0000000606027c24 */ /* 0x000fe2000f8e020b */
[----:B------:R-:W-:Y:S01]  /*0570*/  SGXT.U32 R75, R75, 0x1 ;  /* 0x000000014b4b781a */ /* 0x000fe20000000000 */
[----:B------:R-:W-:Y:S02]  /*0580*/  ULOP3.LUT UR4, UR4, 0x40, URZ, 0xc0, !UPT ;  /* 0x0000004004047892 */ /* 0x000fe4000f8ec03f */
[----:B------:R-:W-:Y:S01]  /*0590*/  IMAD.IADD R24, R24, 0x1, R2 ;  /* 0x0000000118187824 */ /* 0x000fe200078e0202 */
[----:B------:R-:W-:Y:S01]  /*05a0*/  UMOV UR6, 0x400 ;  /* 0x0000040000067882 */ /* 0x000fe20000000000 */
[----:B------:R-:W-:Y:S01]  /*05b0*/  LOP3.LUT R2, R75, UR5, RZ, 0xfc, !PT ;  /* 0x000000054b027c12 */ /* 0x000fe2000f8efcff */
[----:B------:R-:W-:-:S02]  /*05c0*/  ULEA UR10, UR10, UR6, 0x18 ;  /* 0x000000060a0a7291 */ /* 0x000fc4000f8ec03f */
[----:B------:R-:W-:Y:S02]  /*05d0*/  LEA R25, R24, UR4, 0x7 ;  /* 0x0000000418197c11 */ /* 0x000fe4000f8e38ff */
[C---:B------:R-:W-:Y:S02]  /*05e0*/  LOP3.LUT R3, R2.reuse, 0x2, RZ, 0xfc, !PT ;  /* 0x0000000202037812 */ /* 0x040fe400078efcff */
[----:B------:R-:W-:Y:S01]  /*05f0*/  LOP3.LUT R4, R2, 0x4, RZ, 0xfc, !PT ;  /* 0x0000000402047812 */ /* 0x000fe200078efcff */
[----:B------:R-:W-:Y:S01]  /*0600*/  IMAD.IADD R66, R178, 0x1, R25 ;  /* 0x00000001b2427824 */ /* 0x000fe200078e0219 */
[C---:B------:R-:W-:Y:S02]  /*0610*/  LOP3.LUT R5, R2.reuse, 0x6, RZ, 0xfc, !PT ;  /* 0x0000000602057812 */ /* 0x040fe400078efcff */
[C---:B------:R-:W-:Y:S02]  /*0620*/  LOP3.LUT R6, R2.reuse, 0x8, RZ, 0xfc, !PT ;  /* 0x0000000802067812 */ /* 0x040fe400078efcff */
[----:B------:R-:W-:-:S02]  /*0630*/  LOP3.LUT R7, R2, 0xa, RZ, 0xfc, !PT ;  /* 0x0000000a02077812 */ /* 0x000fc400078efcff */
[C---:B------:R-:W-:Y:S02]  /*0640*/  LOP3.LUT R8, R2.reuse, 0xc, RZ, 0xfc, !PT ;  /* 0x0000000c02087812 */ /* 0x040fe400078efcff */
[C---:B------:R-:W-:Y:S02]  /*0650*/  LOP3.LUT R9, R2.reuse, 0xe, RZ, 0xfc, !PT ;  /* 0x0000000e02097812 */ /* 0x040fe400078efcff */
[C---:B------:R-:W-:Y:S02]  /*0660*/  LOP3.LUT R10, R2.reuse, 0x10, RZ, 0xfc, !PT ;  /* 0x00000010020a7812 */ /* 0x040fe400078efcff */
        /* <DEDUP_REMOVED lines=22> */
[----:B------:R-:W-:Y:S01]  /*07d0*/  LOP3.LUT R65, R2, 0x3e, RZ, 0xfc, !PT ;  /* 0x0000003e02417812 */ /* 0x000fe200078efcff */
[----:B0-----:R-:W-:Y:S06]  /*07e0*/  @P0 BRA `(.L_x_0) ;  /* 0x0000000000480947 */ /* 0x001fec0003800000 */
[----:B------:R-:W-:Y:S01]  /*07f0*/  IMAD.SHL.U32 R67, R0, 0x8, RZ ;  /* 0x0000000800437824 */ /* 0x000fe200078e00ff */
[----:B------:R-:W-:Y:S02]  /*0800*/  CS2R R24, SRZ ;  /* 0x0000000000187805 */ /* 0x000fe4000001ff00 */
[----:B------:R-:W-:Y:S02]  /*0810*/  CS2R R26, SRZ ;  /* 0x00000000001a7805 */ /* 0x000fe4000001ff00 */
[----:B------:R-:W-:Y:S02]  /*0820*/  CS2R R28, SRZ ;  /* 0x00000000001c7805 */ /* 0x000fe4000001ff00 */
[----:B------:R-:W-:Y:S02]  /*0830*/  CS2R R30, SRZ ;  /* 0x00000000001e7805 */ /* 0x000fe4000001ff00 */
[----:B------:R-:W-:Y:S02]  /*0840*/  CS2R R32, SRZ ;  /* 0x0000000000207805 */ /* 0x000fe4000001ff00 */
[----:B------:R-:W-:-:S02]  /*0850*/  CS2R R34, SRZ ;  /* 0x0000000000227805 */ /* 0x000fc4000001ff00 */
        /* <DEDUP_REMOVED lines=9> */
[----:B------:R-:W-:Y:S01]  /*08f0*/  CS2R R54, SRZ ;  /* 0x0000000000367805 */ /* 0x000fe2000001ff00 */
[----:B------:R-:W-:Y:S06]  /*0900*/  BRA `(.L_x_1) ;  /* 0x0000004400387947 */ /* 0x000fec0003800000 */
.L_x_0:
[----:B------:R-:W-:Y:S01]  /*0910*/  IABS R72, R39 ;  /* 0x0000002700487213 */ /* 0x000fe20000000000 */
[----:B------:R-:W-:Y:S01]  /*0920*/  ULDC UR4, c[0x0][0x240] ;  /* 0x0000900000047ab9 */ /* 0x000fe20000000800 */
[----:B------:R-:W-:Y:S01]  /*0930*/  IABS R81, R38 ;  /* 0x0000002600517213 */ /* 0x000fe20000000000 */
[----:B------:R-:W-:Y:S01]  /*0940*/  ULDC.64 UR12, c[0x0][0x218] ;  /* 0x00008600000c7ab9 */ /* 0x000fe20000000a00 */
[----:B------:R-:W0:Y:S01]  /*0950*/  I2F.RP R28, R72 ;  /* 0x00000048001c7306 */ /* 0x000e220000209400 */
[----:B------:R-:W-:Y:S01]  /*0960*/  IABS R37, R61 ;  /* 0x0000003d00257213 */ /* 0x000fe20000000000 */
[----:B------:R-:W1:Y:S01]  /*0970*/  LDC R140, c[0x0][0x238] ;  /* 0x00008e00ff8c7b82 */ /* 0x000e620000000800 */
[----:B------:R-:W-:Y:S01]  /*0980*/  IABS R43, R57 ;  /* 0x00000039002b7213 */ /* 0x000fe20000000000 */
[----:B------:R-:W-:Y:S01]  /*0990*/  ULDC UR5, c[0x0][0x234] ;  /* 0x00008d0000057ab9 */ /* 0x000fe20000000800 */
[----:B------:R-:W-:Y:S01]  /*09a0*/  IABS R45, R56 ;  /* 0x00000038002d7213 */ /* 0x000fe20000000000 */
[----:B------:R-:W-:Y:S01]  /*09b0*/  ULDC.64 UR8, c[0x0][0x210] ;  /* 0x0000840000087ab9 */ /* 0x000fe20000000a00 */
[----:B------:R-:W-:Y:S01]  /*09c0*/  IABS R47, R20 ;  /* 0x00000014002f7213 */ /* 0x000fe20000000000 */
[----:B------:R-:W2:Y:S01]  /*09d0*/  I2F.RP R29, R81 ;  /* 0x00000051001d7306 */ /* 0x000ea20000209400 */
[----:B------:R-:W-:Y:S01]  /*09e0*/  IABS R51, R18 ;  /* 0x0000001200337213 */ /* 0x000fe20000000000 */
[----:B------:R-:W-:Y:S01]  /*09f0*/  ULDC UR6, c[0x0][0x23c] ;  /* 0x00008f0000067ab9 */ /* 0x000fe20000000800 */
[----:B------:R-:W-:Y:S01]  /*0a00*/  IABS R53, R15 ;  /* 0x0000000f00357213 */ /* 0x000fe20000000000 */
[----:B------:R-:W-:Y:S01]  /*0a10*/  USHF.L.U32 UR18, UR6, 0x6, URZ ;  /* 0x0000000606127899 */ /* 0x000fe2000800063f */
[----:B------:R-:W-:Y:S01]  /*0a20*/  IABS R69, R9 ;  /* 0x0000000900457213 */ /* 0x000fe20000000000 */
[----:B------:R-:W-:Y:S01]  /*0a30*/  IMAD R178, R178, UR6, RZ ;  /* 0x00000006b2b27c24 */ /* 0x000fe2000f8e02ff */
[----:B------:R-:W-:Y:S01]  /*0a40*/  IABS R67, R10 ;  /* 0x0000000a00437213 */ /* 0x000fe20000000000 */
[----:B0-----:R-:W0:Y:S01]  /*0a50*/  MUFU.RCP R28, R28 ;  /* 0x0000001c001c7308 */ /* 0x001e220000001000 */
[----:B------:R-:W-:Y:S01]  /*0a60*/  IABS R35, R62 ;  /* 0x0000003e00237213 */ /* 0x000fe20000000000 */
[----:B------:R-:W-:Y:S01]  /*0a70*/  UMOV UR7, URZ ;  /* 0x0000003f00077c82 */ /* 0x000fe20008000000 */
[----:B------:R-:W-:-:S02]  /*0a80*/  IABS R79, R2 ;  /* 0x00000002004f7213 */ /* 0x000fc40000000000 */
[----:B------:R-:W-:Y:S02]  /*0a90*/  IABS R41, R60 ;  /* 0x0000003c00297213 */ /* 0x000fe40000000000 */
[----:B------:R-:W-:Y:S01]  /*0aa0*/  IABS R49, R19 ;  /* 0x0000001300317213 */ /* 0x000fe20000000000 */
[----:B--2---:R-:W2:Y:S01]  /*0ab0*/  MUFU.RCP R29, R29 ;  /* 0x0000001d001d7308 */ /* 0x004ea20000001000 */
[----:B------:R-:W-:Y:S02]  /*0ac0*/  IABS R55, R14 ;  /* 0x0000000e00377213 */ /* 0x000fe40000000000 */
[----:B------:R-:W-:Y:S02]  /*0ad0*/  IABS R71, R8 ;  /* 0x0000000800477213 */ /* 0x000fe40000000000 */
[----:B------:R-:W-:Y:S02]  /*0ae0*/  IABS R73, R6 ;  /* 0x0000000600497213 */ /* 0x000fe40000000000 */
[----:B------:R-:W-:Y:S01]  /*0af0*/  IABS R77, R5 ;  /* 0x00000005004d7213 */ /* 0x000fe20000000000 */
[----:B0-----:R-:W-:Y:S01]  /*0b00*/  VIADD R24, R28, 0xffffffe ;  /* 0x0ffffffe1c187836 */ /* 0x001fe20000000000 */
[----:B------:R-:W-:-:S02]  /*0b10*/  IABS R68, R66 ;  /* 0x0000004200447213 */ /* 0x000fc40000000000 */
[C---:B------:R-:W-:Y:S01]  /*0b20*/  LOP3.LUT R179, R75.reuse, 0x3c, RZ, 0xfc, !PT ;  /* 0x0000003c4bb37812 */ /* 0x040fe200078efcff */
[----:B------:R0:W3:Y:S01]  /*0b30*/  F2I.FTZ.U32.TRUNC.NTZ R25, R24 ;  /* 0x0000001800197305 */ /* 0x0000e2000021f000 */
[C---:B------:R-:W-:Y:S02]  /*0b40*/  LOP3.LUT R181, R75.reuse, 0x3a, RZ, 0xfc, !PT ;  /* 0x0000003a4bb57812 */ /* 0x040fe400078efcff */
[----:B------:R-:W-:Y:S01]  /*0b50*/  LOP3.LUT R99, R75, 0x38, RZ, 0xfc, !PT ;  /* 0x000000384b637812 */ /* 0x000fe200078efcff */
[----:B--2---:R-:W-:Y:S01]  /*0b60*/  VIADD R26, R29, 0xffffffe ;  /* 0x0ffffffe1d1a7836 */ /* 0x004fe20000000000 */
[----:B------:R-:W-:Y:S01]  /*0b70*/  IABS R29, R65 ;  /* 0x00000041001d7213 */ /* 0x000fe20000000000 */
[-C--:B-1----:R-:W-:Y:S01]  /*0b80*/  IMAD R179, R179, R140.reuse, RZ ;  /* 0x0000008cb3b37224 */ /* 0x082fe200078e02ff */
[C---:B------:R-:W-:Y:S01]  /*0b90*/  LOP3.LUT R98, R75.reuse, 0x36, RZ, 0xfc, !PT ;  /* 0x000000364b627812 */ /* 0x040fe200078efcff */
[----:B------:R1:W2:Y:S01]  /*0ba0*/  F2I.FTZ.U32.TRUNC.NTZ R27, R26 ;  /* 0x0000001a001b7305 */ /* 0x0002a2000021f000 */
[----:B0-----:R-:W-:Y:S01]  /*0bb0*/  IMAD.MOV.U32 R24, RZ, RZ, RZ ;  /* 0x000000ffff187224 */ /* 0x001fe200078e00ff */
[----:B------:R-:W-:Y:S01]  /*0bc0*/  LOP3.LUT R97, R75, 0x34, RZ, 0xfc, !PT ;  /* 0x000000344b617812 */ /* 0x000fe200078efcff */
[-C--:B------:R-:W-:Y:S01]  /*0bd0*/  IMAD R181, R181, R140.reuse, RZ ;  /* 0x0000008cb5b57224 */ /* 0x080fe200078e02ff */
[----:B------:R-:W-:Y:S01]  /*0be0*/  LOP3.LUT R96, R75, 0x32, RZ, 0xfc, !PT ;  /* 0x000000324b607812 */ /* 0x000fe200078efcff */
[----:B------:R-:W-:Y:S01]  /*0bf0*/  IMAD R99, R99, R140, RZ ;  /* 0x0000008c63637224 */ /* 0x000fe200078e02ff */
[C---:B------:R-:W-:Y:S01]  /*0c00*/  LOP3.LUT R95, R75.reuse, 0x30, RZ, 0xfc, !PT ;  /* 0x000000304b5f7812 */ /* 0x040fe200078efcff */
[----:B---3--:R-:W-:Y:S01]  /*0c10*/  IMAD.MOV R31, RZ, RZ, -R25 ;  /* 0x000000ffff1f7224 */ /* 0x008fe200078e0a19 */
[C---:B------:R-:W-:Y:S01]  /*0c20*/  LOP3.LUT R94, R75.reuse, 0x2c, RZ, 0xfc, !PT ;  /* 0x0000002c4b5e7812 */ /* 0x040fe200078efcff */
[----:B-1----:R-:W-:Y:S01]  /*0c30*/  IMAD.MOV.U32 R26, RZ, RZ, RZ ;  /* 0x000000ffff1a7224 */ /* 0x002fe200078e00ff */
[----:B------:R-:W-:Y:S01]  /*0c40*/  LOP3.LUT R93, R75, 0x2a, RZ, 0xfc, !PT ;  /* 0x0000002a4b5d7812 */ /* 0x000fe200078efcff */
[----:B------:R-:W-:Y:S01]  /*0c50*/  IMAD R31, R31, R72, RZ ;  /* 0x000000481f1f7224 */ /* 0x000fe200078e02ff */
[C---:B------:R-:W-:Y:S01]  /*0c60*/  LOP3.LUT R92, R75.reuse, 0x28, RZ, 0xfc, !PT ;  /* 0x000000284b5c7812 */ /* 0x040fe200078efcff */
[----:B------:R-:W-:Y:S01]  /*0c70*/  IMAD R98, R98, R140, RZ ;  /* 0x0000008c62627224 */ /* 0x000fe200078e02ff */
[C---:B------:R-:W-:Y:S01]  /*0c80*/  LOP3.LUT R91, R75.reuse, 0x26, RZ, 0xfc, !PT ;  /* 0x000000264b5b7812 */ /* 0x040fe200078efcff */
[----:B--2---:R-:W-:Y:S01]  /*0c90*/  IMAD.MOV R30, RZ, RZ, -R27 ;  /* 0x000000ffff1e7224 */ /* 0x004fe200078e0a1b */
[----:B------:R-:W-:Y:S01]  /*0ca0*/  LOP3.LUT R90, R75, 0x24, RZ, 0xfc, !PT ;  /* 0x000000244b5a7812 */ /* 0x000fe200078efcff */
[----:B------:R-:W-:Y:S01]  /*0cb0*/  IMAD.HI.U32 R24, R25, R31, R24 ;  /* 0x0000001f19187227 */ /* 0x000fe200078e0018 */
[----:B------:R-:W-:-:S02]  /*0cc0*/  IABS R31, R64 ;  /* 0x00000040001f7213 */ /* 0x000fc40000000000 */
[C---:B------:R-:W-:Y:S01]  /*0cd0*/  LOP3.LUT R89, R75.reuse, 0x22, RZ, 0xfc, !PT ;  /* 0x000000224b597812 */ /* 0x040fe200078efcff */
[----:B------:R-:W-:Y:S01]  /*0ce0*/  IMAD R33, R30, R81, RZ ;  /* 0x000000511e217224 */ /* 0x000fe200078e02ff */
[C---:B------:R-:W-:Y:S01]  /*0cf0*/  LOP3.LUT R88, R75.reuse, 0x20, RZ, 0xfc, !PT ;  /* 0x000000204b587812 */ /* 0x040fe200078efcff */
[C---:B------:R-:W-:Y:S01]  /*0d00*/  IMAD.HI.U32 R25, R24.reuse, R29, RZ ;  /* 0x0000001d18197227 */ /* 0x040fe200078e00ff */
[C---:B------:R-:W-:Y:S02]  /*0d10*/  LOP3.LUT R87, R75.reuse, 0x1c, RZ, 0xfc, !PT ;  /* 0x0000001c4b577812 */ /* 0x040fe400078efcff */
[----:B------:R-:W-:Y:S01]  /*0d20*/  LOP3.LUT R86, R75, 0x1a, RZ, 0xfc, !PT ;  /* 0x0000001a4b567812 */ /* 0x000fe200078efcff */
[----:B------:R-:W-:Y:S01]  /*0d30*/  IMAD.HI.U32 R70, R27, R33, R26 ;  /* 0x000000211b467227 */ /* 0x000fe200078e001a */
[----:B------:R-:W-:Y:S02]  /*0d40*/  IABS R33, R63 ;  /* 0x0000003f00217213 */ /* 0x000fe40000000000 */
[C---:B------:R-:W-:Y:S01]  /*0d50*/  LOP3.LUT R85, R75.reuse, 0x18, RZ, 0xfc, !PT ;  /* 0x000000184b557812 */ /* 0x040fe200078efcff */
[----:B------:R-:W-:Y:S01]  /*0d60*/  IMAD.MOV R25, RZ, RZ, -R25 ;  /* 0x000000ffff197224 */ /* 0x000fe200078e0a19 */
[C---:B------:R-:W-:Y:S01]  /*0d70*/  LOP3.LUT R84, R75.reuse, 0x16, RZ, 0xfc, !PT ;  /* 0x000000164b547812 */ /* 0x040fe200078efcff */
[----:B------:R-:W-:Y:S01]  /*0d80*/  IMAD.HI.U32 R27, R24, R33, RZ ;  /* 0x00000021181b7227 */ /* 0x000fe200078e00ff */
[----:B------:R-:W-:-:S02]  /*0d90*/  LOP3.LUT R83, R75, 0x14, RZ, 0xfc, !PT ;  /* 0x000000144b537812 */ /* 0x000fc400078efcff */
[C---:B------:R-:W-:Y:S01]  /*0da0*/  LOP3.LUT R82, R75.reuse, 0x12, RZ, 0xfc, !PT ;  /* 0x000000124b527812 */ /* 0x040fe200078efcff */
[----:B------:R-:W-:Y:S01]  /*0db0*/  IMAD.MOV R27, RZ, RZ, -R27 ;  /* 0x000000ffff1b7224 */ /* 0x000fe200078e0a1b */
[C---:B------:R-:W-:Y:S01]  /*0dc0*/  LOP3.LUT R80, R75.reuse, 0xc, RZ, 0xfc, !PT ;  /* 0x0000000c4b507812 */ /* 0x040fe200078efcff */
[C---:B------:R-:W-:Y:S01]  /*0dd0*/  IMAD R25, R72.reuse, R25, R29 ;  /* 0x0000001948197224 */ /* 0x040fe200078e021d */
[C---:B------:R-:W-:Y:S01]  /*0de0*/  LOP3.LUT R78, R75.reuse, 0x8, RZ, 0xfc, !PT ;  /* 0x000000084b4e7812 */ /* 0x040fe200078efcff */
[----:B------:R-:W-:Y:S01]  /*0df0*/  IMAD R27, R72, R27, R33 ;  /* 0x0000001b481b7224 */ /* 0x000fe200078e0221 */
[C---:B------:R-:W-:Y:S01]  /*0e00*/  LOP3.LUT R76, R75.reuse, 0x4, RZ, 0xfc, !PT ;  /* 0x000000044b4c7812 */ /* 0x040fe200078efcff */
[----:B------:R-:W-:Y:S01]  /*0e10*/  IMAD.HI.U32 R29, R24, R37, RZ ;  /* 0x00000025181d7227 */ /* 0x000fe200078e00ff */
[C---:B------:R-:W-:Y:S02]  /*0e20*/  ISETP.GT.U32.AND P0, PT, R72.reuse, R25, PT ;  /* 0x000000194800720c */ /* 0x040fe40003f04070 */
[----:B------:R-:W-:Y:S01]  /*0e30*/  ISETP.GT.U32.AND P1, PT, R72, R27, PT ;  /* 0x0000001b4800720c */ /* 0x000fe20003f24070 */
[----:B------:R-:W-:Y:S01]  /*0e40*/  IMAD.HI.U32 R33, R24, R43, RZ ;  /* 0x0000002b18217227 */ /* 0x000fe200078e00ff */
[----:B------:R-:W-:-:S03]  /*0e50*/  LOP3.LUT R74, R75, 0x2, RZ, 0xfc, !PT ;  /* 0x000000024b4a7812 */ /* 0x000fc600078efcff */
[----:B------:R-:W-:Y:S02]  /*0e60*/  IMAD.MOV R29, RZ, RZ, -R29 ;  /* 0x000000ffff1d7224 */ /* 0x000fe400078e0a1d */
[----:B------:R-:W-:Y:S02]  /*0e70*/  IMAD.MOV R33, RZ, RZ, -R33 ;  /* 0x000000ffff217224 */ /* 0x000fe400078e0a21 */
[C---:B------:R-:W-:Y:S01]  /*0e80*/  IMAD R29, R72.reuse, R29, R37 ;  /* 0x0000001d481d7224 */ /* 0x040fe200078e0225 */
[----:B------:R-:W-:Y:S01]  /*0e90*/  IABS R37, R58 ;  /* 0x0000003a00257213 */ /* 0x000fe20000000000 */
[----:B------:R-:W-:Y:S01]  /*0ea0*/  IMAD R33, R72, R33, R43 ;  /* 0x0000002148217224 */ /* 0x000fe200078e022b */
[----:B------:R-:W-:Y:S01]  /*0eb0*/  IABS R43, R22 ;  /* 0x00000016002b7213 */ /* 0x000fe20000000000 */
[----:B------:R-:W-:Y:S01]  /*0ec0*/  IMAD.HI.U32 R34, R24, R45, RZ ;  /* 0x0000002d18227227 */ /* 0x000fe200078e00ff */
[----:B------:R-:W-:-:S03]  /*0ed0*/  ISETP.GT.U32.AND P3, PT, R72, R29, PT ;  /* 0x0000001d4800720c */ /* 0x000fc60003f64070 */
[----:B------:R-:W-:-:S04]  /*0ee0*/  IMAD.HI.U32 R40, R24, R47, RZ ;  /* 0x0000002f18287227 */ /* 0x000fc800078e00ff */
[----:B------:R-:W-:Y:S02]  /*0ef0*/  IMAD.MOV R34, RZ, RZ, -R34 ;  /* 0x000000ffff227224 */ /* 0x000fe400078e0a22 */
[----:B------:R-:W-:Y:S02]  /*0f00*/  IMAD.MOV R40, RZ, RZ, -R40 ;  /* 0x000000ffff287224 */ /* 0x000fe400078e0a28 */
[----:B------:R-:W-:-:S04]  /*0f10*/  IMAD.HI.U32 R32, R24, R37, RZ ;  /* 0x0000002518207227 */ /* 0x000fc800078e00ff */
[----:B------:R-:W-:-:S04]  /*0f20*/  IMAD.HI.U32 R36, R24, R43, RZ ;  /* 0x0000002b18247227 */ /* 0x000fc800078e00ff */
[C---:B------:R-:W-:Y:S01]  /*0f30*/  IMAD R34, R72.reuse, R34, R45 ;  /* 0x0000002248227224 */ /* 0x040fe200078e022d */
[----:B------:R-:W-:Y:S01]  /*0f40*/  IABS R45, R21 ;  /* 0x00000015002d7213 */ /* 0x000fe20000000000 */
[----:B------:R-:W-:Y:S01]  /*0f50*/  IMAD R40, R72, R40, R47 ;  /* 0x0000002848287224 */ /* 0x000fe200078e022f */
[----:B------:R-:W-:Y:S01]  /*0f60*/  IABS R47, R17 ;  /* 0x00000011002f7213 */ /* 0x000fe20000000000 */
[----:B------:R-:W-:Y:S02]  /*0f70*/  IMAD.MOV R32, RZ, RZ, -R32 ;  /* 0x000000ffff207224 */ /* 0x000fe400078e0a20 */
[----:B------:R-:W-:Y:S02]  /*0f80*/  IMAD.MOV R36, RZ, RZ, -R36 ;  /* 0x000000ffff247224 */ /* 0x000fe400078e0a24 */
[----:B------:R-:W-:-:S04]  /*0f90*/  IMAD.HI.U32 R42, R24, R51, RZ ;  /* 0x00000033182a7227 */ /* 0x000fc800078e00ff */
[C---:B------:R-:W-:Y:S02]  /*0fa0*/  IMAD R32, R72.reuse, R32, R37 ;  /* 0x0000002048207224 */ /* 0x040fe400078e0225 */
[----:B------:R-:W-:Y:S02]  /*0fb0*/  IMAD R36, R72, R36, R43 ;  /* 0x0000002448247224 */ /* 0x000fe400078e022b */
[----:B------:R-:W-:Y:S02]  /*0fc0*/  IMAD.MOV R42, RZ, RZ, -R42 ;  /* 0x000000ffff2a7224 */ /* 0x000fe400078e0a2a */
[----:B------:R-:W-:-:S04]  /*0fd0*/  IMAD.HI.U32 R37, R24, R45, RZ ;  /* 0x0000002d18257227 */ /* 0x000fc800078e00ff */
[----:B------:R-:W-:-:S04]  /*0fe0*/  IMAD.HI.U32 R43, R24, R47, RZ ;  /* 0x0000002f182b7227 */ /* 0x000fc800078e00ff */
[C---:B------:R-:W-:Y:S01]  /*0ff0*/  IMAD R42, R72.reuse, R42, R51 ;  /* 0x0000002a482a7224 */ /* 0x040fe200078e0233 */
[----:B------:R-:W-:Y:S01]  /*1000*/  IABS R51, R13 ;  /* 0x0000000d00337213 */ /* 0x000fe20000000000 */
[----:B------:R-:W-:Y:S02]  /*1010*/  IMAD.MOV R37, RZ, RZ, -R37 ;  /* 0x000000ffff257224 */ /* 0x000fe400078e0a25 */
[----:B------:R-:W-:Y:S02]  /*1020*/  IMAD.MOV R43, RZ, RZ, -R43 ;  /* 0x000000ffff2b7224 */ /* 0x000fe400078e0a2b */
[C---:B------:R-:W-:Y:S02]  /*1030*/  IMAD R37, R72.reuse, R37, R45 ;  /* 0x0000002548257224 */ /* 0x040fe400078e022d */
[----:B------:R-:W-:Y:S02]  /*1040*/  IMAD R43, R72, R43, R47 ;  /* 0x0000002b482b7224 */ /* 0x000fe400078e022f */
[----:B------:R-:W-:-:S04]  /*1050*/  IMAD.HI.U32 R45, R24, R53, RZ ;  /* 0x00000035182d7227 */ /* 0x000fc800078e00ff */
[----:B------:R-:W-:-:S04]  /*1060*/  IMAD.HI.U32 R47, R24, R51, RZ ;  /* 0x00000033182f7227 */ /* 0x000fc800078e00ff */
[----:B------:R-:W-:Y:S02]  /*1070*/  IMAD.MOV R45, RZ, RZ, -R45 ;  /* 0x000000ffff2d7224 */ /* 0x000fe400078e0a2d */
[----:B------:R-:W-:Y:S02]  /*1080*/  IMAD.MOV R47, RZ, RZ, -R47 ;  /* 0x000000ffff2f7224 */ /* 0x000fe400078e0a2f */
[C---:B------:R-:W-:Y:S01]  /*1090*/  IMAD R45, R72.reuse, R45, R53 ;  /* 0x0000002d482d7224 */ /* 0x040fe200078e0235 */
[----:B------:R-:W-:Y:S01]  /*10a0*/  IABS R53, R12 ;  /* 0x0000000c00357213 */ /* 0x000fe20000000000 */
[----:B------:R-:W-:Y:S02]  /*10b0*/  IMAD R47, R72, R47, R51 ;  /* 0x0000002f482f7224 */ /* 0x000fe400078e0233 */
[----:B------:R-:W-:-:S04]  /*10c0*/  IMAD.HI.U32 R51, R24, R69, RZ ;  /* 0x0000004518337227 */ /* 0x000fc800078e00ff */
        /* <DEDUP_REMOVED lines=11> */
[----:B------:R-:W-:-:S04]  /*1180*/  IMAD.HI.U32 R28, R24, R35, RZ ;  /* 0x00000023181c7227 */ /* 0x000fc800078e00ff */
[----:B------:R-:W-:-:S04]  /*1190*/  IMAD.HI.U32 R67, R24, R79, RZ ;  /* 0x0000004f18437227 */ /* 0x000fc800078e00ff */
[----:B------:R-:W-:Y:S02]  /*11a0*/  IMAD.MOV R53, RZ, RZ, -R53 ;  /* 0x000000ffff357224 */ /* 0x000fe400078e0a35 */
[----:B------:R-:W-:Y:S02]  /*11b0*/  IMAD.MOV R26, RZ, RZ, -R26 ;  /* 0x000000ffff1a7224 */ /* 0x000fe400078e0a1a */
[----:B------:R-:W-:Y:S02]  /*11c0*/  IMAD.MOV R28, RZ, RZ, -R28 ;  /* 0x000000ffff1c7224 */ /* 0x000fe400078e0a1c */
[----:B------:R-:W-:-:S04]  /*11d0*/  IMAD.HI.U32 R30, R24, R41, RZ ;  /* 0x00000029181e7227 */ /* 0x000fc800078e00ff */
[----:B------:R-:W-:Y:S02]  /*11e0*/  IMAD.MOV R67, RZ, RZ, -R67 ;  /* 0x000000ffff437224 */ /* 0x000fe400078e0a43 */
[C---:B------:R-:W-:Y:S02]  /*11f0*/  IMAD R53, R72.reuse, R53, R69 ;  /* 0x0000003548357224 */ /* 0x040fe400078e0245 */
[C---:B------:R-:W-:Y:S02]  /*1200*/  IMAD R26, R72.reuse, R26, R31 ;  /* 0x0000001a481a7224 */ /* 0x040fe400078e021f */
[C---:B------:R-:W-:Y:S01]  /*1210*/  IMAD R28, R72.reuse, R28, R35 ;  /* 0x0000001c481c7224 */ /* 0x040fe200078e0223 */
[----:B------:R-:W-:Y:S01]  /*1220*/  IABS R35, R59 ;  /* 0x0000003b00237213 */ /* 0x000fe20000000000 */
[----:B------:R-:W-:Y:S01]  /*1230*/  IMAD.MOV R30, RZ, RZ, -R30 ;  /* 0x000000ffff1e7224 */ /* 0x000fe200078e0a1e */
[C---:B------:R-:W-:Y:S01]  /*1240*/  ISETP.GT.U32.AND P5, PT, R72.reuse, R26, PT ;  /* 0x0000001a4800720c */ /* 0x040fe20003fa4070 */
[C---:B------:R-:W-:Y:S01]  /*1250*/  IMAD R69, R72.reuse, R67, R79 ;  /* 0x0000004348457224 */ /* 0x040fe200078e024f */
[C---:B------:R-:W-:Y:S01]  /*1260*/  ISETP.GT.U32.AND P2, PT, R72.reuse, R28, PT ;  /* 0x0000001c4800720c */ /* 0x040fe20003f44070 */
[----:B------:R-:W-:Y:S01]  /*1270*/  IMAD R30, R72, R30, R41 ;  /* 0x0000001e481e7224 */ /* 0x000fe200078e0229 */
[----:B------:R-:W-:Y:S01]  /*1280*/  IABS R41, R23 ;  /* 0x0000001700297213 */ /* 0x000fe20000000000 */
[----:B------:R-:W-:Y:S01]  /*1290*/  IMAD.HI.U32 R31, R24, R35, RZ ;  /* 0x00000023181f7227 */ /* 0x000fe200078e00ff */
[----:B------:R-:W-:-:S02]  /*12a0*/  ISETP.GT.U32.AND P6, PT, R72, R69, PT ;  /* 0x000000454800720c */ /* 0x000fc40003fc4070 */
[C---:B------:R-:W-:Y:S01]  /*12b0*/  ISETP.GT.U32.AND P4, PT, R72.reuse, R30, PT ;  /* 0x0000001e4800720c */ /* 0x040fe20003f84070 */
[----:B------:R-:W-:Y:S01]  /*12c0*/  IMAD.MOV R31, RZ, RZ, -R31 ;  /* 0x000000ffff1f7224 */ /* 0x000fe200078e0a1f */
[----:B------:R-:W-:Y:S01]  /*12d0*/  LOP3.LUT R79, R75, 0xa, RZ, 0xfc, !PT ;  /* 0x0000000a4b4f7812 */ /* 0x000fe200078efcff */
[--C-:B------:R-:W-:Y:S02]  /*12e0*/  @!P0 IMAD.IADD R25, R25, 0x1, -R72.reuse ;  /* 0x0000000119198824 */ /* 0x100fe400078e0a48 */
[C---:B------:R-:W-:Y:S02]  /*12f0*/  IMAD R31, R72.reuse, R31, R35 ;  /* 0x0000001f481f7224 */ /* 0x040fe400078e0223 */
[----:B------:R-:W-:Y:S01]  /*1300*/  @!P1 IMAD.IADD R27, R27, 0x1, -R72 ;  /* 0x000000011b1b9824 */ /* 0x000fe200078e0a48 */
[----:B------:R-:W-:Y:S01]  /*1310*/  ISETP.GT.U32.AND P1, PT, R72, R25, PT ;  /* 0x000000194800720c */ /* 0x000fe20003f24070 */
[----:B------:R-:W-:-:S04]  /*1320*/  IMAD.HI.U32 R35, R24, R41, RZ ;  /* 0x0000002918237227 */ /* 0x000fc800078e00ff */
[--C-:B------:R-:W-:Y:S02]  /*1330*/  @!P6 IMAD.IADD R69, R69, 0x1, -R72.reuse ;  /* 0x000000014545e824 */ /* 0x100fe400078e0a48 */
[--C-:B------:R-:W-:Y:S02]  /*1340*/  @!P5 IMAD.IADD R26, R26, 0x1, -R72.reuse ;  /* 0x000000011a1ad824 */ /* 0x100fe400078e0a48 */
[--C-:B------:R-:W-:Y:S01]  /*1350*/  @!P2 IMAD.IADD R28, R28, 0x1, -R72.reuse ;  /* 0x000000011c1ca824 */ /* 0x100fe200078e0a48 */
[C---:B------:R-:W-:Y:S01]  /*1360*/  ISETP.GT.U32.AND P0, PT, R72.reuse, R69, PT ;  /* 0x000000454800720c */ /* 0x040fe20003f04070 */
[----:B------:R-:W-:Y:S01]  /*1370*/  IMAD.MOV R35, RZ, RZ, -R35 ;  /* 0x000000ffff237224 */ /* 0x000fe200078e0a23 */
[C---:B------:R-:W-:Y:S01]  /*1380*/  ISETP.GT.U32.AND P2, PT, R72.reuse, R26, PT ;  /* 0x0000001a4800720c */ /* 0x040fe20003f44070 */
[--C-:B------:R-:W-:Y:S01]  /*1390*/  @!P3 IMAD.IADD R29, R29, 0x1, -R72.reuse ;  /* 0x000000011d1db824 */ /* 0x100fe200078e0a48 */
[----:B------:R-:W-:Y:S01]  /*13a0*/  ISETP.GT.U32.AND P3, PT, R72, R27, PT ;  /* 0x0000001b4800720c */ /* 0x000fe20003f64070 */
[----:B------:R-:W-:Y:S01]  /*13b0*/  @!P4 IMAD.IADD R30, R30, 0x1, -R72 ;  /* 0x000000011e1ec824 */ /* 0x000fe200078e0a48 */
[C---:B------:R-:W-:Y:S01]  /*13c0*/  ISETP.GT.U32.AND P4, PT, R72.reuse, R28, PT ;  /* 0x0000001c4800720c */ /* 0x040fe20003f84070 */
[C---:B------:R-:W-:Y:S01]  /*13d0*/  IMAD R35, R72.reuse, R35, R41 ;  /* 0x0000002348237224 */ /* 0x040fe200078e0229 */
[----:B------:R-:W-:Y:S01]  /*13e0*/  ISETP.GT.U32.AND P5, PT, R72, R29, PT ;  /* 0x0000001d4800720c */ /* 0x000fe20003fa4070 */
[----:B------:R-:W-:Y:S01]  /*13f0*/  IMAD.HI.U32 R41, R24, R49, RZ ;  /* 0x0000003118297227 */ /* 0x000fe200078e00ff */
[----:B------:R-:W-:-:S03]  /*1400*/  ISETP.GT.U32.AND P6, PT, R72, R30, PT ;  /* 0x0000001e4800720c */ /* 0x000fc60003fc4070 */
[----:B------:R-:W-:Y:S02]  /*1410*/  IMAD.MOV R41, RZ, RZ, -R41 ;  /* 0x000000ffff297224 */ /* 0x000fe400078e0a29 */
[--C-:B------:R-:W-:Y:S01]  /*1420*/  @!P1 IMAD.IADD R25, R25, 0x1, -R72.reuse ;  /* 0x0000000119199824 */ /* 0x100fe200078e0a48 */
[C---:B------:R-:W-:Y:S01]  /*1430*/  ISETP.GT.U32.AND P1, PT, R72.reuse, R32, PT ;  /* 0x000000204800720c */ /* 0x040fe20003f24070 */
[C---:B------:R-:W-:Y:S01]  /*1440*/  IMAD R41, R72.reuse, R41, R49 ;  /* 0x0000002948297224 */ /* 0x040fe200078e0231 */
[----:B------:R-:W-:Y:S01]  /*1450*/  IABS R49, R16 ;  /* 0x0000001000317213 */ /* 0x000fe20000000000 */
[--C-:B------:R-:W-:Y:S01]  /*1460*/  @!P0 IMAD.IADD R69, R69, 0x1, -R72.reuse ;  /* 0x0000000145458824 */ /* 0x100fe200078e0a48 */
[----:B------:R-:W-:Y:S01]  /*1470*/  ISETP.GT.U32.AND P0, PT, R72, R31, PT ;  /* 0x0000001f4800720c */ /* 0x000fe20003f04070 */
[--C-:B------:R-:W-:Y:S01]  /*1480*/  @!P2 IMAD.IADD R26, R26, 0x1, -R72.reuse ;  /* 0x000000011a1aa824 */ /* 0x100fe200078e0a48 */
[C---:B------:R-:W-:Y:S01]  /*1490*/  ISETP.GT.U32.AND P2, PT, R72.reuse, R33, PT ;  /* 0x000000214800720c */ /* 0x040fe20003f44070 */
[--C-:B------:R-:W-:Y:S01]  /*14a0*/  @!P3 IMAD.IADD R27, R27, 0x1, -R72.reuse ;  /* 0x000000011b1bb824 */ /* 0x100fe200078e0a48 */
[----:B------:R-:W-:Y:S01]  /*14b0*/  ISETP.GT.U32.AND P3, PT, R72, R34, PT ;  /* 0x000000224800720c */ /* 0x000fe20003f64070 */
[----:B------:R-:W-:Y:S01]  /*14c0*/  @!P4 IMAD.IADD R28, R28, 0x1, -R72 ;  /* 0x000000011c1cc824 */ /* 0x000fe200078e0a48 */
[----:B------:R-:W-:Y:S01]  /*14d0*/  ISETP.GT.U32.AND P4, PT, R72, R35, PT ;  /* 0x000000234800720c */ /* 0x000fe20003f84070 */
[----:B------:R-:W-:-:S04]  /*14e0*/  IMAD.HI.U32 R44, R24, R49, RZ ;  /* 0x00000031182c7227 */ /* 0x000fc800078e00ff */
[----:B------:R-:W-:Y:S02]  /*14f0*/  IMAD.MOV R44, RZ, RZ, -R44 ;  /* 0x000000ffff2c7224 */ /* 0x000fe400078e0a2c */
[--C-:B------:R-:W-:Y:S01]  /*1500*/  @!P1 IMAD.IADD R32, R32, 0x1, -R72.reuse ;  /* 0x0000000120209824 */ /* 0x100fe200078e0a48 */
[C---:B------:R-:W-:Y:S01]  /*1510*/  ISETP.GT.U32.AND P1, PT, R72.reuse, R41, PT ;  /* 0x000000294800720c */ /* 0x040fe20003f24070 */
[C---:B------:R-:W-:Y:S02]  /*1520*/  IMAD R44, R72.reuse, R44, R49 ;  /* 0x0000002c482c7224 */ /* 0x040fe400078e0231 */
[--C-:B------:R-:W-:Y:S01]  /*1530*/  @!P5 IMAD.IADD R29, R29, 0x1, -R72.reuse ;  /* 0x000000011d1dd824 */ /* 0x100fe200078e0a48 */
[----:B------:R-:W-:Y:S01]  /*1540*/  ISETP.GT.U32.AND P5, PT, R72, R36, PT ;  /* 0x000000244800720c */ /* 0x000fe20003fa4070 */
[--C-:B------:R-:W-:Y:S01]  /*1550*/  @!P6 IMAD.IADD R30, R30, 0x1, -R72.reuse ;  /* 0x000000011e1ee824 */ /* 0x100fe200078e0a48 */
[C---:B------:R-:W-:Y:S01]  /*1560*/  ISETP.GT.U32.AND P6, PT, R72.reuse, R37, PT ;  /* 0x000000254800720c */ /* 0x040fe20003fc4070 */
[--C-:B------:R-:W-:Y:S01]  /*1570*/  @!P0 IMAD.IADD R31, R31, 0x1, -R72.reuse ;  /* 0x000000011f1f8824 */ /* 0x100fe200078e0a48 */
[C---:B------:R-:W-:Y:S01]  /*1580*/  ISETP.GT.U32.AND P0, PT, R72.reuse, R40, PT ;  /* 0x000000284800720c */ /* 0x040fe20003f04070 */
        /* <DEDUP_REMOVED lines=10> */
[----:B------:R-:W-:Y:S01]  /*1630*/  @!P6 IMAD.IADD R37, R37, 0x1, -R72 ;  /* 0x000000012525e824 */ /* 0x000fe200078e0a48 */
[----:B------:R-:W-:Y:S01]  /*1640*/  ISETP.GT.U32.AND P6, PT, R72, R31, PT ;  /* 0x0000001f4800720c */ /* 0x000fe20003fc4070 */
[----:B------:R-:W-:-:S04]  /*1650*/  IMAD.HI.U32 R46, R24, R55, RZ ;  /* 0x00000037182e7227 */ /* 0x000fc800078e00ff */
        /* <DEDUP_REMOVED lines=8> */
[----:B------:R-:W-:Y:S02]  /*16e0*/  IMAD.MOV R46, RZ, RZ, -R46 ;  /* 0x000000ffff2e7224 */ /* 0x000fe400078e0a2e */
[----:B------:R-:W-:-:S04]  /*16f0*/  IMAD.HI.U32 R52, R24, R71, RZ ;  /* 0x0000004718347227 */ /* 0x000fc800078e00ff */
[----:B------:R-:W-:Y:S01]  /*1700*/  @!P1 IMAD.IADD R33, R33, 0x1, -R72 ;  /* 0x0000000121219824 */ /* 0x000fe200078e0a48 */
[C---:B------:R-:W-:Y:S01]  /*1710*/  ISETP.GT.U32.AND P1, PT, R72.reuse, R41, PT ;  /* 0x000000294800720c */ /* 0x040fe20003f24070 */
[C---:B------:R-:W-:Y:S01]  /*1720*/  IMAD R46, R72.reuse, R46, R55 ;  /* 0x0000002e482e7224 */ /* 0x040fe200078e0237 */
[----:B------:R-:W-:Y:S01]  /*1730*/  IABS R55, R11 ;  /* 0x0000000b00377213 */ /* 0x000fe20000000000 */
[----:B------:R-:W-:Y:S02]  /*1740*/  IMAD.MOV R52, RZ, RZ, -R52 ;  /* 0x000000ffff347224 */ /* 0x000fe400078e0a34 */
[--C-:B------:R-:W-:Y:S02]  /*1750*/  @!P5 IMAD.IADD R45, R45, 0x1, -R72.reuse ;  /* 0x000000012d2dd824 */ /* 0x100fe400078e0a48 */
[C---:B------:R-:W-:Y:S01]  /*1760*/  IMAD R52, R72.reuse, R52, R71 ;  /* 0x0000003448347224 */ /* 0x040fe200078e0247 */
[----:B------:R-:W-:Y:S01]  /*1770*/  IABS R71, R4 ;  /* 0x0000000400477213 */ /* 0x000fe20000000000 */
[----:B------:R-:W-:Y:S01]  /*1780*/  @!P6 IMAD.IADD R31, R31, 0x1, -R72 ;  /* 0x000000011f1fe824 */ /* 0x000fe200078e0a48 */
[----:B------:R-:W-:Y:S01]  /*1790*/  ISETP.GT.U32.AND P6, PT, R72, R37, PT ;  /* 0x000000254800720c */ /* 0x000fe20003fc4070 */
[----:B------:R-:W-:Y:S01]  /*17a0*/  IMAD.HI.U32 R49, R24, R55, RZ ;  /* 0x0000003718317227 */ /* 0x000fe200078e00ff */
[----:B------:R-:W-:-:S03]  /*17b0*/  ISETP.GT.U32.AND P5, PT, R72, R45, PT ;  /* 0x0000002d4800720c */ /* 0x000fc60003fa4070 */
        /* <DEDUP_REMOVED lines=10> */
[----:B------:R-:W-:-:S04]  /*1860*/  IMAD.HI.U32 R67, R24, R71, RZ ;  /* 0x0000004718437227 */ /* 0x000fc800078e00ff */
[----:B------:R-:W-:Y:S02]  /*1870*/  IMAD.MOV R54, RZ, RZ, -R54 ;  /* 0x000000ffff367224 */ /* 0x000fe400078e0a36 */
[----:B------:R-:W-:Y:S01]  /*1880*/  @!P1 IMAD.IADD R41, R41, 0x1, -R72 ;  /* 0x0000000129299824 */ /* 0x000fe200078e0a48 */
[C---:B------:R-:W-:Y:S01]  /*1890*/  ISETP.GT.U32.AND P1, PT, R72.reuse, R48, PT ;  /* 0x000000304800720c */ /* 0x040fe20003f24070 */
[----:B------:R-:W-:Y:S02]  /*18a0*/  IMAD R49, R72, R49, R55 ;  /* 0x0000003148317224 */ /* 0x000fe400078e0237 */
[----:B------:R-:W-:Y:S02]  /*18b0*/  IMAD.MOV R67, RZ, RZ, -R67 ;  /* 0x000000ffff437224 */ /* 0x000fe400078e0a43 */
[----:B------:R-:W-:-:S04]  /*18c0*/  IMAD.HI.U32 R55, R24, R77, RZ ;  /* 0x0000004d18377227 */ /* 0x000fc800078e00ff */
[C---:B------:R-:W-:Y:S01]  /*18d0*/  IMAD R54, R72.reuse, R54, R73 ;  /* 0x0000003648367224 */ /* 0x040fe200078e0249 */
[----:B------:R-:W-:Y:S01]  /*18e0*/  IABS R73, R3 ;  /* 0x0000000300497213 */ /* 0x000fe20000000000 */
[C---:B------:R-:W-:Y:S02]  /*18f0*/  IMAD R67, R72.reuse, R67, R71 ;  /* 0x0000004348437224 */ /* 0x040fe400078e0247 */
[----:B------:R-:W-:Y:S01]  /*1900*/  @!P6 IMAD.IADD R37, R37, 0x1, -R72 ;  /* 0x000000012525e824 */ /* 0x000fe200078e0a48 */
[----:B------:R-:W-:Y:S01]  /*1910*/  ISETP.GT.U32.AND P6, PT, R72, R46, PT ;  /* 0x0000002e4800720c */ /* 0x000fe20003fc4070 */
[----:B------:R-:W-:Y:S02]  /*1920*/  IMAD.MOV R55, RZ, RZ, -R55 ;  /* 0x000000ffff377224 */ /* 0x000fe400078e0a37 */
[----:B------:R-:W-:Y:S02]  /*1930*/  IMAD.MOV.U32 R71, RZ, RZ, R68 ;  /* 0x000000ffff477224 */ /* 0x000fe400078e0044 */
[--C-:B------:R-:W-:Y:S01]  /*1940*/  @!P0 IMAD.IADD R40, R40, 0x1, -R72.reuse ;  /* 0x0000000128288824 */ /* 0x100fe200078e0a48 */
[----:B------:R-:W-:Y:S01]  /*1950*/  ISETP.GT.U32.AND P0, PT, R72, R47, PT ;  /* 0x0000002f4800720c */ /* 0x000fe20003f04070 */
[--C-:B------:R-:W-:Y:S01]  /*1960*/  @!P2 IMAD.IADD R42, R42, 0x1, -R72.reuse ;  /* 0x000000012a2aa824 */ /* 0x100fe200078e0a48 */
[C---:B------:R-:W-:Y:S01]  /*1970*/  ISETP.GT.U32.AND P2, PT, R72.reuse, R49, PT ;  /* 0x000000314800720c */ /* 0x040fe20003f44070 */
[--C-:B------:R-:W-:Y:S01]  /*1980*/  @!P3 IMAD.IADD R43, R43, 0x1, -R72.reuse ;  /* 0x000000012b2bb824 */ /* 0x100fe200078e0a48 */
[----:B------:R-:W-:Y:S01]  /*1990*/  ISETP.GT.U32.AND P3, PT, R72, R50, PT ;  /* 0x000000324800720c */ /* 0x000fe20003f64070 */
[--C-:B------:R-:W-:Y:S01]  /*19a0*/  @!P4 IMAD.IADD R44, R44, 0x1, -R72.reuse ;  /* 0x000000012c2cc824 */ /* 0x100fe200078e0a48 */
[C---:B------:R-:W-:Y:S01]  /*19b0*/  ISETP.GT.U32.AND P4, PT, R72.reuse, R51, PT ;  /* 0x000000334800720c */ /* 0x040fe20003f84070 */
[----:B------:R-:W-:Y:S01]  /*19c0*/  @!P5 IMAD.IADD R45, R45, 0x1, -R72 ;  /* 0x000000012d2dd824 */ /* 0x000fe200078e0a48 */
[C---:B------:R-:W-:Y:S01]  /*19d0*/  ISETP.GT.U32.AND P5, PT, R72.reuse, R52, PT ;  /* 0x000000344800720c */ /* 0x040fe20003fa4070 */
[----:B------:R-:W-:Y:S01]  /*19e0*/  IMAD R55, R72, R55, R77 ;  /* 0x0000003748377224 */ /* 0x000fe200078e024d */
[----:B------:R-:W-:Y:S01]  /*19f0*/  LOP3.LUT R77, R75, 0x6, RZ, 0xfc, !PT ;  /* 0x000000064b4d7812 */ /* 0x000fe200078efcff */
[----:B------:R-:W-:-:S04]  /*1a00*/  IMAD.HI.U32 R24, R24, R73, RZ ;  /* 0x0000004918187227 */ /* 0x000fc800078e00ff */
[----:B------:R-:W-:-:S04]  /*1a10*/  IMAD.HI.U32 R70, R70, R71, RZ ;  /* 0x0000004746467227 */ /* 0x000fc800078e00ff */
[----:B------:R-:W-:Y:S02]  /*1a20*/  IMAD.MOV R24, RZ, RZ, -R24 ;  /* 0x000000ffff187224 */ /* 0x000fe400078e0a18 */
[----:B------:R-:W-:Y:S02]  /*1a30*/  IMAD.MOV R70, RZ, RZ, -R70 ;  /* 0x000000ffff467224 */ /* 0x000fe400078e0a46 */
[--C-:B------:R-:W-:Y:S01]  /*1a40*/  @!P1 IMAD.IADD R48, R48, 0x1, -R72.reuse ;  /* 0x0000000130309824 */ /* 0x100fe200078e0a48 */
[C---:B------:R-:W-:Y:S01]  /*1a50*/  ISETP.GT.U32.AND P1, PT, R72.reuse, R55, PT ;  /* 0x000000374800720c */ /* 0x040fe20003f24070 */
[----:B------:R-:W-:Y:S01]  /*1a60*/  IMAD R68, R72, R24, R73 ;  /* 0x0000001848447224 */ /* 0x000fe200078e0249 */
[----:B------:R-:W-:Y:S01]  /*1a70*/  SHF.R.S32.HI R24, RZ, 0x1f, R177 ;  /* 0x0000001fff187819 */ /* 0x000fe200000114b1 */
[----:B------:R-:W-:Y:S01]  /*1a80*/  IMAD R70, R81, R70, R71 ;  /* 0x0000004651467224 */ /* 0x000fe200078e0247 */
[----:B------:R-:W-:Y:S01]  /*1a90*/  LEA.HI R73, R0, 0x3e, RZ, 0x1a ;  /* 0x0000003e00497811 */ /* 0x000fe200078fd0ff */
[--C-:B------:R-:W-:Y:S01]  /*1aa0*/  @!P6 IMAD.IADD R46, R46, 0x1, -R72.reuse ;  /* 0x000000012e2ee824 */ /* 0x100fe200078e0a48 */
[C---:B------:R-:W-:Y:S01]  /*1ab0*/  ISETP.GT.U32.AND P6, PT, R72.reuse, R53, PT ;  /* 0x000000354800720c */ /* 0x040fe20003fc4070 */
[--C-:B------:R-:W-:Y:S01]  /*1ac0*/  @!P0 IMAD.IADD R47, R47, 0x1, -R72.reuse ;  /* 0x000000012f2f8824 */ /* 0x100fe200078e0a48 */
[C---:B------:R-:W-:Y:S01]  /*1ad0*/  ISETP.GT.U32.AND P0, PT, R72.reuse, R54, PT ;  /* 0x000000364800720c */ /* 0x040fe20003f04070 */
[--C-:B------:R-:W-:Y:S01]  /*1ae0*/  @!P2 IMAD.IADD R49, R49, 0x1, -R72.reuse ;  /* 0x000000013131a824 */ /* 0x100fe200078e0a48 */
[----:B------:R-:W-:Y:S01]  /*1af0*/  ISETP.GT.U32.AND P2, PT, R72, R67, PT ;  /* 0x000000434800720c */ /* 0x000fe20003f44070 */
[--C-:B------:R-:W-:Y:S01]  /*1b00*/  @!P3 IMAD.IADD R50, R50, 0x1, -R72.reuse ;  /* 0x000000013232b824 */ /* 0x100fe200078e0a48 */
[----:B------:R-:W-:Y:S01]  /*1b10*/  ISETP.GT.U32.AND P3, PT, R72, R68, PT ;  /* 0x000000444800720c */ /* 0x000fe20003f64070 */
        /* <DEDUP_REMOVED lines=27> */
[----:B------:R-:W-:Y:S01]  /*1cd0*/  ISETP.GT.U32.AND P3, PT, R81, R70, PT ;  /* 0x000000465100720c */ /* 0x000fe20003f64070 */
[--C-:B------:R-:W-:Y:S01]  /*1ce0*/  @!P4 IMAD.IADD R52, R52, 0x1, -R72.reuse ;  /* 0x000000013434c824 */ /* 0x100fe200078e0a48 */
[----:B------:R-:W-:Y:S01]  /*1cf0*/  ISETP.GE.AND P4, PT, R65, RZ, PT ;  /* 0x000000ff4100720c */ /* 0x000fe20003f86270 */
[--C-:B------:R-:W-:Y:S01]  /*1d00*/  @!P5 IMAD.IADD R53, R53, 0x1, -R72.reuse ;  /* 0x000000013535d824 */ /* 0x100fe200078e0a48 */
[----:B------:R-:W-:Y:S01]  /*1d10*/  ISETP.GE.AND P5, PT, R64, RZ, PT ;  /* 0x000000ff4000720c */ /* 0x000fe20003fa6270 */
[--C-:B------:R-:W-:Y:S01]  /*1d20*/  @!P1 IMAD.IADD R55, R55, 0x1, -R72.reuse ;  /* 0x0000000137379824 */ /* 0x100fe200078e0a48 */
[----:B------:R-:W-:Y:S01]  /*1d30*/  ISETP.GE.AND P1, PT, R62, RZ, PT ;  /* 0x000000ff3e00720c */ /* 0x000fe20003f26270 */
[--C-:B------:R-:W-:Y:S01]  /*1d40*/  @!P6 IMAD.IADD R68, R68, 0x1, -R72.reuse ;  /* 0x000000014444e824 */ /* 0x100fe200078e0a48 */
[----:B------:R-:W-:Y:S01]  /*1d50*/  LEA.HI R177, R24, R177, RZ, 0x6 ;  /* 0x000000b118b17211 */ /* 0x000fe200078f30ff */
[--C-:B------:R-:W-:Y:S01]  /*1d60*/  @!P0 IMAD.IADD R54, R54, 0x1, -R72.reuse ;  /* 0x0000000136368824 */ /* 0x100fe200078e0a48 */
[----:B------:R-:W-:Y:S01]  /*1d70*/  ISETP.GE.AND P0, PT, R63, RZ, PT ;  /* 0x000000ff3f00720c */ /* 0x000fe20003f06270 */
[----:B------:R-:W-:Y:S01]  /*1d80*/  @!P2 IMAD.IADD R67, R67, 0x1, -R72 ;  /* 0x000000014343a824 */ /* 0x000fe200078e0a48 */
[----:B------:R-:W-:Y:S01]  /*1d90*/  ISETP.GE.AND P2, PT, R61, RZ, PT ;  /* 0x000000ff3d00720c */ /* 0x000fe20003f46270 */
[----:B------:R-:W-:Y:S01]  /*1da0*/  @!P3 IMAD.IADD R70, R70, 0x1, -R81 ;  /* 0x000000014646b824 */ /* 0x000fe200078e0a51 */
[----:B------:R-:W-:Y:S01]  /*1db0*/  ISETP.GE.AND P3, PT, R60, RZ, PT ;  /* 0x000000ff3c00720c */ /* 0x000fe20003f66270 */
[----:B------:R-:W-:Y:S01]  /*1dc0*/  @!P4 IMAD.MOV R25, RZ, RZ, -R25 ;  /* 0x000000ffff19c224 */ /* 0x000fe200078e0a19 */
[----:B------:R-:W-:Y:S01]  /*1dd0*/  ISETP.GE.AND P4, PT, R59, RZ, PT ;  /* 0x000000ff3b00720c */ /* 0x000fe20003f86270 */
[----:B------:R-:W-:Y:S01]  /*1de0*/  @!P5 IMAD.MOV R26, RZ, RZ, -R26 ;  /* 0x000000ffff1ad224 */ /* 0x000fe200078e0a1a */
[----:B------:R-:W-:Y:S01]  /*1df0*/  ISETP.GE.AND P5, PT, R58, RZ, PT ;  /* 0x000000ff3a00720c */ /* 0x000fe20003fa6270 */
[----:B------:R-:W-:Y:S01]  /*1e00*/  @!P1 IMAD.MOV R28, RZ, RZ, -R28 ;  /* 0x000000ffff1c9224 */ /* 0x000fe200078e0a1c */
[----:B------:R-:W-:Y:S01]  /*1e10*/  ISETP.GE.AND P1, PT, R56, RZ, PT ;  /* 0x000000ff3800720c */ /* 0x000fe20003f26270 */
[-C--:B------:R-:W-:Y:S01]  /*1e20*/  IMAD R97, R97, R140.reuse, RZ ;  /* 0x0000008c61617224 */ /* 0x080fe200078e02ff */
[----:B------:R-:W-:Y:S01]  /*1e30*/  LOP3.LUT R24, RZ, R39, RZ, 0x33, !PT ;  /* 0x00000027ff187212 */ /* 0x000fe200078e33ff */
[----:B------:R-:W-:Y:S01]  /*1e40*/  @!P0 IMAD.MOV R27, RZ, RZ, -R27 ;  /* 0x000000ffff1b8224 */ /* 0x000fe200078e0a1b */
[----:B------:R-:W-:Y:S01]  /*1e50*/  ISETP.GE.AND P0, PT, R57, RZ, PT ;  /* 0x000000ff3900720c */ /* 0x000fe20003f06270 */
        /* <DEDUP_REMOVED lines=11> */
[----:B------:R-:W-:Y:S01]  /*1f10*/  ISETP.NE.AND P6, PT, R38, RZ, PT ;  /* 0x000000ff2600720c */ /* 0x000fe20003fc5270 */
        /* <DEDUP_REMOVED lines=13> */
[----:B------:R-:W-:Y:S01]  /*1ff0*/  LOP3.LUT R81, R75, 0x10, RZ, 0xfc, !PT ;  /* 0x000000104b517812 */ /* 0x000fe200078efcff */
        /* <DEDUP_REMOVED lines=13> */
[----:B------:R-:W-:Y:S01]  /*20d0*/  LEA.HI R72, R0, 0x2e, RZ, 0x1a ;  /* 0x0000002e00487811 */ /* 0x000fe200078fd0ff */
        /* <DEDUP_REMOVED lines=11> */
[----:B------:R-:W-:Y:S01]  /*2190*/  ISETP.NE.AND P1, PT, R39, RZ, PT ;  /* 0x000000ff2700720c */ /* 0x000fe20003f25270 */
[----:B------:R-:W-:Y:S01]  /*21a0*/  IMAD R93, R93, R140, RZ ;  /* 0x0000008c5d5d7224 */ /* 0x000fe200078e02ff */
[----:B------:R-:W-:Y:S01]  /*21b0*/  LEA.HI R71, R0, 0x1e, RZ, 0x1a ;  /* 0x0000001e00477811 */ /* 0x000fe200078fd0ff */
[----:B------:R-:W-:Y:S01]  /*21c0*/  @!P0 IMAD.MOV R53, RZ, RZ, -R53 ;  /* 0x000000ffff358224 */ /* 0x000fe200078e0a35 */
[C---:B------:R-:W-:Y:S01]  /*21d0*/  SEL R29, R24.reuse, R29, !P1 ;  /* 0x0000001d181d7207 */ /* 0x040fe20004800000 */
[----:B------:R-:W-:Y:S01]  /*21e0*/  @!P2 IMAD.MOV R55, RZ, RZ, -R55 ;  /* 0x000000ffff37a224 */ /* 0x000fe200078e0a37 */
[----:B------:R-:W-:Y:S01]  /*21f0*/  SEL R36, R24, R36, !P1 ;  /* 0x0000002418247207 */ /* 0x000fe20004800000 */
[----:B------:R-:W-:Y:S01]  /*2200*/  @!P3 IMAD.MOV R67, RZ, RZ, -R67 ;  /* 0x000000ffff43b224 */ /* 0x000fe200078e0a43 */
[----:B------:R-:W-:Y:S01]  /*2210*/  ISETP.GE.AND P0, PT, R66, RZ, PT ;  /* 0x000000ff4200720c */ /* 0x000fe20003f06270 */
[----:B------:R-:W-:Y:S01]  /*2220*/  @!P4 IMAD.MOV R68, RZ, RZ, -R68 ;  /* 0x000000ffff44c224 */ /* 0x000fe200078e0a44 */
[C---:B------:R-:W-:Y:S01]  /*2230*/  SEL R25, R24.reuse, R25, !P1 ;  /* 0x0000001918197207 */ /* 0x040fe20004800000 */
[----:B------:R-:W-:Y:S01]  /*2240*/  @!P5 IMAD.MOV R69, RZ, RZ, -R69 ;  /* 0x000000ffff45d224 */ /* 0x000fe200078e0a45 */
[C---:B------:R-:W-:Y:S01]  /*2250*/  SEL R26, R24.reuse, R26, !P1 ;  /* 0x0000001a181a7207 */ /* 0x040fe20004800000 */
[----:B------:R-:W-:Y:S01]  /*2260*/  IMAD R29, R29, UR4, RZ ;  /* 0x000000041d1d7c24 */ /* 0x000fe2000f8e02ff */
[----:B------:R-:W-:Y:S01]  /*2270*/  SEL R27, R24, R27, !P1 ;  /* 0x0000001b181b7207 */ /* 0x000fe20004800000 */
[----:B------:R-:W-:Y:S01]  /*2280*/  IMAD R36, R36, UR4, RZ ;  /* 0x0000000424247c24 */ /* 0x000fe2000f8e02ff */
        /* <DEDUP_REMOVED lines=54> */
[----:B------:R-:W-:Y:S01]  /*25f0*/  SHF.R.S32.HI R114, RZ, 0x1f, R29 ;  /* 0x0000001fff727819 */ /* 0x000fe2000001141d */
[----:B------:R-:W-:Y:S01]  /*2600*/  IMAD R165, R68, UR4, RZ ;  /* 0x0000000444a57c24 */ /* 0x000fe2000f8e02ff */
[----:B------:R-:W-:Y:S01]  /*2610*/  IADD3 R103, P1, R29, UR12, RZ ;  /* 0x0000000c1d677c10 */ /* 0x000fe2000ff3e0ff */
[----:B------:R-:W-:Y:S01]  /*2620*/  IMAD R55, R55, UR4, RZ ;  /* 0x0000000437377c24 */ /* 0x000fe2000f8e02ff */
[----:B------:R-:W-:Y:S01]  /*2630*/  SHF.R.S32.HI R128, RZ, 0x1f, R36 ;  /* 0x0000001fff807819 */ /* 0x000fe20000011424 */
[----:B------:R-:W-:Y:S01]  /*2640*/  IMAD R67, R67, UR4, RZ ;  /* 0x0000000443437c24 */ /* 0x000fe2000f8e02ff */
[----:B------:R-:W-:Y:S01]  /*2650*/  IADD3.X R114, R114, UR13, RZ, P1, !PT ;  /* 0x0000000d72727c10 */ /* 0x000fe20008ffe4ff */
[----:B------:R-:W-:Y:S01]  /*2660*/  IMAD R24, R24, UR4, RZ ;  /* 0x0000000418187c24 */ /* 0x000fe2000f8e02ff */
[----:B------:R-:W-:Y:S01]  /*2670*/  IADD3 R115, P1, R36, UR12, RZ ;  /* 0x0000000c24737c10 */ /* 0x000fe2000ff3e0ff */
[----:B------:R-:W-:Y:S01]  /*2680*/  USHF.R.U32.HI UR4, URZ, 0x4, UR10 ;  /* 0x000000043f047899 */ /* 0x000fe2000801160a */
[----:B------:R-:W-:Y:S01]  /*2690*/  SHF.R.S32.HI R106, RZ, 0x1f, R25 ;  /* 0x0000001fff6a7819 */ /* 0x000fe20000011419 */
[-C--:B------:R-:W-:Y:S01]  /*26a0*/  IMAD R92, R92, R140.reuse, RZ ;  /* 0x0000008c5c5c7224 */ /* 0x080fe200078e02ff */
[----:B------:R-:W-:Y:S01]  /*26b0*/  IADD3 R68, P5, R25, UR12, RZ ;  /* 0x0000000c19447c10 */ /* 0x000fe2000ffbe0ff */
[----:B------:R-:W-:Y:S01]  /*26c0*/  USGXT.U32 UR4, UR4, 0xe ;  /* 0x0000000e0404789a */ /* 0x000fe20008000000 */
[----:B------:R-:W-:Y:S01]  /*26d0*/  SHF.R.S32.HI R108, RZ, 0x1f, R26 ;  /* 0x0000001fff6c7819 */ /* 0x000fe2000001141a */
[-C--:B------:R-:W-:Y:S01]  /*26e0*/  IMAD R91, R91, R140.reuse, RZ ;  /* 0x0000008c5b5b7224 */ /* 0x080fe200078e02ff */
[----:B------:R-:W-:Y:S01]  /*26f0*/  IADD3 R100, P4, R26, UR12, RZ ;  /* 0x0000000c1a647c10 */ /* 0x000fe2000ff9e0ff */
[-C--:B------:R-:W-:Y:S01]  /*2700*/  IMAD R90, R90, R140.reuse, RZ ;  /* 0x0000008c5a5a7224 */ /* 0x080fe200078e02ff */
[----:B------:R-:W-:Y:S01]  /*2710*/  SHF.R.S32.HI R110, RZ, 0x1f, R27 ;  /* 0x0000001fff6e7819 */ /* 0x000fe2000001141b */
[----:B------:R-:W-:Y:S01]  /*2720*/  IMAD R89, R89, R140, RZ ;  /* 0x0000008c59597224 */ /* 0x000fe200078e02ff */
[----:B------:R-:W-:-:S02]  /*2730*/  IADD3 R101, P3, R27, UR12, RZ ;  /* 0x0000000c1b657c10 */ /* 0x000fc4000ff7e0ff */
[----:B------:R-:W-:Y:S02]  /*2740*/  CS2R R26, SRZ ;  /* 0x00000000001a7805 */ /* 0x000fe4000001ff00 */
[----:B------:R-:W-:Y:S01]  /*2750*/  SHF.R.S32.HI R112, RZ, 0x1f, R28 ;  /* 0x0000001fff707819 */ /* 0x000fe2000001141c */
[-C--:B------:R-:W-:Y:S01]  /*2760*/  IMAD R88, R88, R140.reuse, RZ ;  /* 0x0000008c58587224 */ /* 0x080fe200078e02ff */
[----:B------:R-:W-:Y:S02]  /*2770*/  IADD3 R102, P2, R28, UR12, RZ ;  /* 0x0000000c1c667c10 */ /* 0x000fe4000ff5e0ff */
[----:B------:R-:W-:Y:S02]  /*2780*/  CS2R R28, SRZ ;  /* 0x00000000001c7805 */ /* 0x000fe4000001ff00 */
[----:B------:R-:W-:Y:S01]  /*2790*/  IADD3.X R128, R128, UR13, RZ, P1, !PT ;  /* 0x0000000d80807c10 */ /* 0x000fe20008ffe4ff */
[----:B------:R-:W-:Y:S01]  /*27a0*/  IMAD R87, R87, R140, RZ ;  /* 0x0000008c57577224 */ /* 0x000fe200078e02ff */
[----:B------:R-:W-:-:S02]  /*27b0*/  @!P6 LOP3.LUT R70, RZ, R38, RZ, 0x33, !PT ;  /* 0x00000026ff46e212 */ /* 0x000fc400078e33ff */
[----:B------:R-:W-:Y:S02]  /*27c0*/  CS2R R38, SRZ ;  /* 0x0000000000267805 */ /* 0x000fe4000001ff00 */
[----:B------:R-:W-:Y:S01]  /*27d0*/  SHF.R.S32.HI R154, RZ, 0x1f, R45 ;  /* 0x0000001fff9a7819 */ /* 0x000fe2000001142d */
[-C--:B------:R-:W-:Y:S01]  /*27e0*/  IMAD R86, R86, R140.reuse, RZ ;  /* 0x0000008c56567224 */ /* 0x080fe200078e02ff */
[----:B------:R-:W-:Y:S01]  /*27f0*/  IADD3 R129, P1, R45, UR12, RZ ;  /* 0x0000000c2d817c10 */ /* 0x000fe2000ff3e0ff */
[----:B------:R-:W-:Y:S01]  /*2800*/  IMAD R70, R70, UR5, RZ ;  /* 0x0000000546467c24 */ /* 0x000fe2000f8e02ff */
[----:B------:R-:W-:Y:S01]  /*2810*/  IADD3.X R106, R106, UR13, RZ, P5, !PT ;  /* 0x0000000d6a6a7c10 */ /* 0x000fe2000affe4ff */
[----:B------:R-:W-:Y:S01]  /*2820*/  UIADD3 UR5, UR10, 0x1000, URZ ;  /* 0x000010000a057890 */ /* 0x000fe2000fffe03f */
[----:B------:R-:W-:Y:S01]  /*2830*/  IADD3.X R108, R108, UR13, RZ, P4, !PT ;  /* 0x0000000d6c6c7c10 */ /* 0x000fe2000a7fe4ff */
[-C--:B------:R-:W-:Y:S01]  /*2840*/  IMAD R85, R85, R140.reuse, RZ ;  /* 0x0000008c55557224 */ /* 0x080fe200078e02ff */
[----:B------:R-:W-:Y:S01]  /*2850*/  IADD3.X R110, R110, UR13, RZ, P3, !PT ;  /* 0x0000000d6e6e7c10 */ /* 0x000fe20009ffe4ff */
[----:B------:R-:W-:Y:S01]  /*2860*/  USHF.R.U32.HI UR5, URZ, 0x4, UR5 ;  /* 0x000000043f057899 */ /* 0x000fe20008011605 */
[----:B------:R-:W-:Y:S01]  /*2870*/  IADD3.X R112, R112, UR13, RZ, P2, !PT ;  /* 0x0000000d70707c10 */ /* 0x000fe200097fe4ff */
[-C--:B------:R-:W-:Y:S01]  /*2880*/  IMAD R84, R84, R140.reuse, RZ ;  /* 0x0000008c54547224 */ /* 0x080fe200078e02ff */
[----:B------:R-:W-:Y:S01]  /*2890*/  SHF.R.S32.HI R116, RZ, 0x1f, R30 ;  /* 0x0000001fff747819 */ /* 0x000fe2000001141e */
[----:B------:R-:W-:Y:S01]  /*28a0*/  USGXT.U32 UR6, UR5, 0xe ;  /* 0x0000000e0506789a */ /* 0x000fe20008000000 */
        /* <DEDUP_REMOVED lines=8> */
[----:B------:R-:W-:Y:S01]  /*2930*/  IADD3 R107, P5, R32, UR12, RZ ;  /* 0x0000000c206b7c10 */ /* 0x000fe2000ffbe0ff */
[-C--:B------:R-:W-:Y:S01]  /*2940*/  IMAD R80, R80, R140.reuse, RZ ;  /* 0x0000008c50507224 */ /* 0x080fe200078e02ff */
[----:B------:R-:W-:Y:S01]  /*2950*/  SHF.R.S32.HI R122, RZ, 0x1f, R33 ;  /* 0x0000001fff7a7819 */ /* 0x000fe20000011421 */
[----:B------:R-:W-:Y:S01]  /*2960*/  IMAD R79, R79, R140, RZ ;  /* 0x0000008c4f4f7224 */ /* 0x000fe200078e02ff */
[----:B------:R-:W-:Y:S02]  /*2970*/  IADD3 R109, P4, R33, UR12, RZ ;  /* 0x0000000c216d7c10 */ /* 0x000fe4000ff9e0ff */
[----:B------:R-:W-:-:S02]  /*2980*/  CS2R R32, SRZ ;  /* 0x0000000000207805 */ /* 0x000fc4000001ff00 */
[----:B------:R-:W-:Y:S01]  /*2990*/  SHF.R.S32.HI R124, RZ, 0x1f, R34 ;  /* 0x0000001fff7c7819 */ /* 0x000fe20000011422 */
[-C--:B------:R-:W-:Y:S01]  /*29a0*/  IMAD R78, R78, R140.reuse, RZ ;  /* 0x0000008c4e4e7224 */ /* 0x080fe200078e02ff */
[----:B------:R-:W-:Y:S01]  /*29b0*/  IADD3 R111, P3, R34, UR12, RZ ;  /* 0x0000000c226f7c10 */ /* 0x000fe2000ff7e0ff */
[-C--:B------:R-:W-:Y:S01]  /*29c0*/  IMAD R77, R77, R140.reuse, RZ ;  /* 0x0000008c4d4d7224 */ /* 0x080fe200078e02ff */
[----:B------:R-:W-:Y:S01]  /*29d0*/  SHF.R.S32.HI R126, RZ, 0x1f, R35 ;  /* 0x0000001fff7e7819 */ /* 0x000fe20000011423 */
[-C--:B------:R-:W-:Y:S01]  /*29e0*/  IMAD R76, R76, R140.reuse, RZ ;  /* 0x0000008c4c4c7224 */ /* 0x080fe200078e02ff */
[----:B------:R-:W-:Y:S02]  /*29f0*/  IADD3 R113, P2, R35, UR12, RZ ;  /* 0x0000000c23717c10 */ /* 0x000fe4000ff5e0ff */
[----:B------:R-:W-:Y:S02]  /*2a00*/  CS2R R34, SRZ ;  /* 0x0000000000227805 */ /* 0x000fe4000001ff00 */
[----:B------:R-:W-:Y:S01]  /*2a10*/  IADD3.X R154, R154, UR13, RZ, P1, !PT ;  /* 0x0000000d9a9a7c10 */ /* 0x000fe20008ffe4ff */
[-C--:B------:R-:W-:Y:S01]  /*2a20*/  IMAD R75, R75, R140.reuse, RZ ;  /* 0x0000008c4b4b7224 */ /* 0x080fe200078e02ff */
[----:B------:R-:W-:Y:S01]  /*2a30*/  SHF.R.S32.HI R168, RZ, 0x1f, R52 ;  /* 0x0000001fffa87819 */ /* 0x000fe20000011434 */
[-C--:B------:R-:W-:Y:S01]  /*2a40*/  IMAD R74, R74, R140.reuse, RZ ;  /* 0x0000008c4a4a7224 */ /* 0x080fe200078e02ff */
[----:B------:R-:W-:Y:S01]  /*2a50*/  IADD3 R155, P1, R52, UR12, RZ ;  /* 0x0000000c349b7c10 */ /* 0x000fe2000ff3e0ff */
[-C--:B------:R-:W-:Y:S01]  /*2a60*/  IMAD R73, R73, R140.reuse, RZ ;  /* 0x0000008c49497224 */ /* 0x080fe200078e02ff */
[----:B------:R-:W-:Y:S01]  /*2a70*/  IADD3.X R116, R116, UR13, RZ, P0, !PT ;  /* 0x0000000d74747c10 */ /* 0x000fe200087fe4ff */
[-C--:B------:R-:W-:Y:S01]  /*2a80*/  IMAD R72, R72, R140.reuse, RZ ;  /* 0x0000008c48487224 */ /* 0x080fe200078e02ff */
[----:B------:R-:W-:Y:S01]  /*2a90*/  IADD3.X R118, R118, UR13, RZ, P6, !PT ;  /* 0x0000000d76767c10 */ /* 0x000fe2000b7fe4ff */
[----:B------:R-:W-:Y:S01]  /*2aa0*/  IMAD R71, R71, R140, RZ ;  /* 0x0000008c47477224 */ /* 0x000fe200078e02ff */
[----:B------:R-:W-:Y:S01]  /*2ab0*/  IADD3.X R120, R120, UR13, RZ, P5, !PT ;  /* 0x0000000d78787c10 */ /* 0x000fe2000affe4ff */
[----:B------:R-:W-:Y:S01]  /*2ac0*/  IMAD.SHL.U32 R69, R140, 0x40, RZ ;  /* 0x000000408c457824 */ /* 0x000fe200078e00ff */
[----:B------:R-:W-:Y:S01]  /*2ad0*/  IADD3.X R122, R122, UR13, RZ, P4, !PT ;  /* 0x0000000d7a7a7c10 */ /* 0x000fe2000a7fe4ff */
[----:B------:R-:W-:Y:S01]  /*2ae0*/  UMOV UR5, URZ ;  /* 0x0000003f00057c82 */ /* 0x000fe20008000000 */
[----:B------:R-:W-:-:S02]  /*2af0*/  IADD3.X R124, R124, UR13, RZ, P3, !PT ;  /* 0x0000000d7c7c7c10 */ /* 0x000fc40009ffe4ff */
[----:B------:R-:W-:Y:S02]  /*2b00*/  IADD3.X R126, R126, UR13, RZ, P2, !PT ;  /* 0x0000000d7e7e7c10 */ /* 0x000fe400097fe4ff */
[----:B------:R-:W-:Y:S02]  /*2b10*/  SHF.R.S32.HI R130, RZ, 0x1f, R37 ;  /* 0x0000001fff827819 */ /* 0x000fe40000011425 */
[----:B------:R-:W-:Y:S02]  /*2b20*/  IADD3 R117, P0, R37, UR12, RZ ;  /* 0x0000000c25757c10 */ /* 0x000fe4000ff1e0ff */
[----:B------:R-:W-:Y:S02]  /*2b30*/  CS2R R36, SRZ ;  /* 0x0000000000247805 */ /* 0x000fe4000001ff00 */
[----:B------:R-:W-:Y:S02]  /*2b40*/  SHF.R.S32.HI R132, RZ, 0x1f, R40 ;  /* 0x0000001fff847819 */ /* 0x000fe40000011428 */
[----:B------:R-:W-:-:S02]  /*2b50*/  IADD3 R119, P6, R40, UR12, RZ ;  /* 0x0000000c28777c10 */ /* 0x000fc4000ffde0ff */
[----:B------:R-:W-:Y:S02]  /*2b60*/  SHF.R.S32.HI R134, RZ, 0x1f, R41 ;  /* 0x0000001fff867819 */ /* 0x000fe40000011429 */
[----:B------:R-:W-:Y:S02]  /*2b70*/  IADD3 R121, P5, R41, UR12, RZ ;  /* 0x0000000c29797c10 */ /* 0x000fe4000ffbe0ff */
[----:B------:R-:W-:Y:S02]  /*2b80*/  CS2R R40, SRZ ;  /* 0x0000000000287805 */ /* 0x000fe4000001ff00 */
[----:B------:R-:W-:Y:S02]  /*2b90*/  SHF.R.S32.HI R136, RZ, 0x1f, R42 ;  /* 0x0000001fff887819 */ /* 0x000fe4000001142a */
[----:B------:R-:W-:Y:S02]  /*2ba0*/  IADD3 R123, P4, R42, UR12, RZ ;  /* 0x0000000c2a7b7c10 */ /* 0x000fe4000ff9e0ff */
[----:B------:R-:W-:-:S02]  /*2bb0*/  SHF.R.S32.HI R138, RZ, 0x1f, R43 ;  /* 0x0000001fff8a7819 */ /* 0x000fc4000001142b */
[----:B------:R-:W-:Y:S02]  /*2bc0*/  IADD3 R125, P3, R43, UR12, RZ ;  /* 0x0000000c2b7d7c10 */ /* 0x000fe4000ff7e0ff */
[----:B------:R-:W-:Y:S02]  /*2bd0*/  CS2R R42, SRZ ;  /* 0x00000000002a7805 */ /* 0x000fe4000001ff00 */
[----:B------:R-:W-:Y:S02]  /*2be0*/  SHF.R.S32.HI R152, RZ, 0x1f, R44 ;  /* 0x0000001fff987819 */ /* 0x000fe4000001142c */
[----:B------:R-:W-:Y:S02]  /*2bf0*/  IADD3 R127, P2, R44, UR12, RZ ;  /* 0x0000000c2c7f7c10 */ /* 0x000fe4000ff5e0ff */
[----:B------:R-:W-:Y:S02]  /*2c00*/  CS2R R44, SRZ ;  /* 0x00000000002c7805 */ /* 0x000fe4000001ff00 */
[----:B------:R-:W-:-:S02]  /*2c10*/  IADD3.X R168, R168, UR13, RZ, P1, !PT ;  /* 0x0000000da8a87c10 */ /* 0x000fc40008ffe4ff */
[----:B------:R-:W-:Y:S01]  /*2c20*/  IADD3 R170, P1, R70, UR8, RZ ;  /* 0x0000000846aa7c10 */ /* 0x000fe2000ff3e0ff */
[----:B------:R-:W-:Y:S01]  /*2c30*/  UMOV UR8, 0xfffffffe ;  /* 0xfffffffe00087882 */ /* 0x000fe20000000000 */
[----:B------:R-:W-:Y:S02]  /*2c40*/  IADD3.X R130, R130, UR13, RZ, P0, !PT ;  /* 0x0000000d82827c10 */ /* 0x000fe400087fe4ff */
[----:B------:R-:W-:Y:S02]  /*2c50*/  IADD3.X R132, R132, UR13, RZ, P6, !PT ;  /* 0x0000000d84847c10 */ /* 0x000fe4000b7fe4ff */
[----:B------:R-:W-:Y:S02]  /*2c60*/  IADD3.X R134, R134, UR13, RZ, P5, !PT ;  /* 0x0000000d86867c10 */ /* 0x000fe4000affe4ff */
[----:B------:R-:W-:Y:S02]  /*2c70*/  IADD3.X R136, R136, UR13, RZ, P4, !PT ;  /* 0x0000000d88887c10 */ /* 0x000fe4000a7fe4ff */
[----:B------:R-:W-:-:S02]  /*2c80*/  IADD3.X R138, R138, UR13, RZ, P3, !PT ;  /* 0x0000000d8a8a7c10 */ /* 0x000fc40009ffe4ff */
[----:B------:R-:W-:Y:S02]  /*2c90*/  IADD3.X R152, R152, UR13, RZ, P2, !PT ;  /* 0x0000000d98987c10 */ /* 0x000fe400097fe4ff */
[----:B------:R-:W-:Y:S02]  /*2ca0*/  SHF.R.S32.HI R156, RZ, 0x1f, R46 ;  /* 0x0000001fff9c7819 */ /* 0x000fe4000001142e */
[----:B------:R-:W-:Y:S02]  /*2cb0*/  IADD3 R131, P0, R46, UR12, RZ ;  /* 0x0000000c2e837c10 */ /* 0x000fe4000ff1e0ff */
[----:B------:R-:W-:Y:S02]  /*2cc0*/  SHF.R.S32.HI R158, RZ, 0x1f, R47 ;  /* 0x0000001fff9e7819 */ /* 0x000fe4000001142f */
[----:B------:R-:W-:Y:S02]  /*2cd0*/  IADD3 R133, P6, R47, UR12, RZ ;  /* 0x0000000c2f857c10 */ /* 0x000fe4000ffde0ff */
[----:B------:R-:W-:-:S02]  /*2ce0*/  CS2R R46, SRZ ;  /* 0x00000000002e7805 */ /* 0x000fc4000001ff00 */
[----:B------:R-:W-:Y:S02]  /*2cf0*/  SHF.R.S32.HI R160, RZ, 0x1f, R48 ;  /* 0x0000001fffa07819 */ /* 0x000fe40000011430 */
[----:B------:R-:W-:Y:S02]  /*2d00*/  IADD3 R135, P5, R48, UR12, RZ ;  /* 0x0000000c30877c10 */ /* 0x000fe4000ffbe0ff */
[----:B------:R-:W-:Y:S02]  /*2d10*/  SHF.R.S32.HI R162, RZ, 0x1f, R49 ;  /* 0x0000001fffa27819 */ /* 0x000fe40000011431 */
[----:B------:R-:W-:Y:S02]  /*2d20*/  IADD3 R137, P4, R49, UR12, RZ ;  /* 0x0000000c31897c10 */ /* 0x000fe4000ff9e0ff */
[----:B------:R-:W-:Y:S02]  /*2d30*/  CS2R R48, SRZ ;  /* 0x0000000000307805 */ /* 0x000fe4000001ff00 */
[----:B------:R-:W-:-:S02]  /*2d40*/  SHF.R.S32.HI R164, RZ, 0x1f, R50 ;  /* 0x0000001fffa47819 */ /* 0x000fc40000011432 */
[----:B------:R-:W-:Y:S02]  /*2d50*/  IADD3 R139, P3, R50, UR12, RZ ;  /* 0x0000000c328b7c10 */ /* 0x000fe4000ff7e0ff */
[----:B------:R-:W-:Y:S02]  /*2d60*/  SHF.R.S32.HI R166, RZ, 0x1f, R51 ;  /* 0x0000001fffa67819 */ /* 0x000fe40000011433 */
[----:B------:R-:W-:Y:S02]  /*2d70*/  IADD3 R153, P2, R51, UR12, RZ ;  /* 0x0000000c33997c10 */ /* 0x000fe4000ff5e0ff */
[----:B------:R-:W-:Y:S02]  /*2d80*/  CS2R R50, SRZ ;  /* 0x0000000000327805 */ /* 0x000fe4000001ff00 */
[----:B------:R-:W-:Y:S01]  /*2d90*/  LEA.HI.X.SX32 R176, R70, UR9, 0x1, P1 ;  /* 0x0000000946b07c11 */ /* 0x000fe200088f0eff */
[----:B------:R-:W-:Y:S01]  /*2da0*/  UMOV UR9, 0x7fffffdf ;  /* 0x7fffffdf00097882 */ /* 0x000fe20000000000 */
[----:B------:R-:W-:Y:S01]  /*2db0*/  LEA.HI R70, R0, 0xe, RZ, 0x1a ;  /* 0x0000000e00467811 */ /* 0x000fe200078fd0ff */
[----:B------:R-:W-:Y:S01]  /*2dc0*/  UIADD3.64 UR14, UR6, -UR8, URZ ;  /* 0x80000008060e7297 */ /* 0x000fe2000fffe03f */
[----:B------:R-:W-:-:S02]  /*2dd0*/  IADD3.X R156, R156, UR13, RZ, P0, !PT ;  /* 0x0000000d9c9c7c10 */ /* 0x000fc400087fe4ff */
[----:B------:R-:W-:Y:S01]  /*2de0*/  IADD3.X R158, R158, UR13, RZ, P6, !PT ;  /* 0x0000000d9e9e7c10 */ /* 0x000fe2000b7fe4ff */
[----:B------:R-:W-:Y:S01]  /*2df0*/  IMAD R70, R70, R140, RZ ;  /* 0x0000008c46467224 */ /* 0x000fe200078e02ff */
[----:B------:R-:W-:Y:S02]  /*2e00*/  IADD3.X R160, R160, UR13, RZ, P5, !PT ;  /* 0x0000000da0a07c10 */ /* 0x000fe4000affe4ff */
[----:B------:R-:W-:Y:S02]  /*2e10*/  IADD3.X R162, R162, UR13, RZ, P4, !PT ;  /* 0x0000000da2a27c10 */ /* 0x000fe4000a7fe4ff */
[----:B------:R-:W-:Y:S02]  /*2e20*/  SHF.R.S32.HI R174, RZ, 0x1f, R165 ;  /* 0x0000001fffae7819 */ /* 0x000fe400000114a5 */
[----:B------:R-:W-:Y:S02]  /*2e30*/  IADD3.X R164, R164, UR13, RZ, P3, !PT ;  /* 0x0000000da4a47c10 */ /* 0x000fe40009ffe4ff */
[----:B------:R-:W-:-:S02]  /*2e40*/  IADD3.X R166, R166, UR13, RZ, P2, !PT ;  /* 0x0000000da6a67c10 */ /* 0x000fc400097fe4ff */
        /* <DEDUP_REMOVED lines=9> */
[----:B------:R-:W-:Y:S01]  /*2ee0*/  IADD3 R163, P4, R67, UR12, RZ ;  /* 0x0000000c43a37c10 */ /* 0x000fe2000ff9e0ff */
[----:B------:R-:W-:Y:S01]  /*2ef0*/  IMAD.SHL.U32 R67, R0, 0x8, RZ ;  /* 0x0000000800437824 */ /* 0x000fe200078e00ff */
[----:B------:R-:W-:Y:S02]  /*2f00*/  IADD3 R165, P3, R165, UR12, RZ ;  /* 0x0000000ca5a57c10 */ /* 0x000fe4000ff7e0ff */
[----:B------:R-:W-:-:S02]  /*2f10*/  SHF.R.S32.HI R175, RZ, 0x1f, R24 ;  /* 0x0000001fffaf7819 */ /* 0x000fc40000011418 */
[----:B------:R-:W-:Y:S02]  /*2f20*/  IADD3 R167, P2, R24, UR12, RZ ;  /* 0x0000000c18a77c10 */ /* 0x000fe4000ff5e0ff */
[----:B------:R-:W-:Y:S02]  /*2f30*/  CS2R R24, SRZ ;  /* 0x0000000000187805 */ /* 0x000fe4000001ff00 */
[----:B------:R-:W-:Y:S02]  /*2f40*/  SHF.R.S32.HI R177, RZ, 0x6, R177 ;  /* 0x00000006ffb17819 */ /* 0x000fe400000114b1 */
[----:B------:R-:W-:Y:S02]  /*2f50*/  IADD3.X R169, R169, UR13, RZ, P0, !PT ;  /* 0x0000000da9a97c10 */ /* 0x000fe400087fe4ff */
[----:B------:R-:W-:Y:S02]  /*2f60*/  IADD3.X R171, R171, UR13, RZ, P6, !PT ;  /* 0x0000000dabab7c10 */ /* 0x000fe4000b7fe4ff */
[----:B------:R-:W-:-:S02]  /*2f70*/  IADD3.X R172, R172, UR13, RZ, P5, !PT ;  /* 0x0000000dacac7c10 */ /* 0x000fc4000affe4ff */
[----:B------:R-:W-:Y:S02]  /*2f80*/  IADD3.X R173, R173, UR13, RZ, P4, !PT ;  /* 0x0000000dadad7c10 */ /* 0x000fe4000a7fe4ff */
[----:B------:R-:W-:Y:S02]  /*2f90*/  IADD3.X R174, R174, UR13, RZ, P3, !PT ;  /* 0x0000000daeae7c10 */ /* 0x000fe40009ffe4ff */
[----:B------:R-:W-:Y:S01]  /*2fa0*/  IADD3.X R175, R175, UR13, RZ, P2, !PT ;  /* 0x0000000dafaf7c10 */ /* 0x000fe200097fe4ff */
[----:B------:R-:W-:-:S12]  /*2fb0*/  UIADD3.64 UR12, UR4, -UR8, URZ ;  /* 0x80000008040c7297 */ /* 0x000fd8000fffe03f */
.L_x_2:
[C---:B------:R-:W-:Y:S02]  /*2fc0*/  LEA.HI R141, R0.reuse, 0x1e, RZ, 0x1a ;  /* 0x0000001e008d7811 */ /* 0x040fe400078fd0ff */
[----:B------:R-:W-:Y:S02]  /*2fd0*/  LEA.HI R140, R0, 0xe, RZ, 0x1a ;  /* 0x0000000e008c7811 */ /* 0x000fe400078fd0ff */
[----:B------:R-:W-:Y:S02]  /*2fe0*/  ISETP.GE.AND P3, PT, R141, UR11, PT ;  /* 0x0000000b8d007c0c */ /* 0x000fe4000bf66270 */
[----:B------:R-:W-:Y:S02]  /*2ff0*/  ISETP.GE.AND P5, PT, R140, UR11, PT ;  /* 0x0000000b8c007c0c */ /* 0x000fe4000bfa6270 */
[----:B------:R-:W-:Y:S02]  /*3000*/  LEA.HI R140, R0, 0x3e, RZ, 0x1a ;  /* 0x0000003e008c7811 */ /* 0x000fe400078fd0ff */
[----:B------:R-:W-:-:S02]  /*3010*/  IADD3 R144, P4, R71, R170, RZ ;  /* 0x000000aa47907210 */ /* 0x000fc40007f9e0ff */
[----:B------:R-:W-:Y:S02]  /*3020*/  PRMT R217, RZ, 0x7610, R217 ;  /* 0x00007610ffd97816 */ /* 0x000fe400000000d9 */
[----:B------:R-:W-:Y:S02]  /*3030*/  IADD3 R146, P0, R70, R170, RZ ;  /* 0x000000aa46927210 */ /* 0x000fe40007f1e0ff */
[----:B------:R-:W-:Y:S02]  /*3040*/  ISETP.GE.AND P1, PT, R140, UR11, PT ;  /* 0x0000000b8c007c0c */ /* 0x000fe4000bf26270 */
[-C--:B------:R-:W-:Y:S02]  /*3050*/  LEA.HI.X.SX32 R145, R71, R176.reuse, 0x1, P4 ;  /* 0x000000b047917211 */ /* 0x080fe400020f0eff */
[----:B------:R-:W-:Y:S02]  /*3060*/  LOP3.LUT R140, R0, 0x3f, RZ, 0xc0, !PT ;  /* 0x0000003f008c7812 */ /* 0x000fe400078ec0ff */
[----:B------:R-:W-:Y:S01]  /*3070*/  LEA.HI.X.SX32 R147, R70, R176, 0x1, P0 ;  /* 0x000000b046937211 */ /* 0x000fe200000f0eff */
[----:B------:R-:W2:Y:S01]  /*3080*/  @!P3 LDG.E.U8 R217, desc[UR16][R144.64] ;  /* 0x0000001090d9b981 */ /* 0x000ea2000c1e1100 */
[----:B------:R-:W-:-:S02]  /*3090*/  SHF.R.U32.HI R231, RZ, 0x6, R0 ;  /* 0x00000006ffe77819 */ /* 0x000fc40000011600 */
[----:B------:R-:W-:Y:S02]  /*30a0*/  LEA.HI R142, R0, 0x2e, RZ, 0x1a ;  /* 0x0000002e008e7811 */ /* 0x000fe400078fd0ff */
[----:B------:R-:W-:Y:S02]  /*30b0*/  ISETP.GE.AND P0, PT, R140, UR11, PT ;  /* 0x0000000b8c007c0c */ /* 0x000fe4000bf06270 */
[----:B------:R-:W-:Y:S02]  /*30c0*/  PRMT R225, RZ, 0x7610, R225 ;  /* 0x00007610ffe17816 */ /* 0x000fe400000000e1 */
[----:B------:R-:W-:Y:S02]  /*30d0*/  IADD3 R140, P3, R73, R170, RZ ;  /* 0x000000aa498c7210 */ /* 0x000fe40007f7e0ff */
[----:B------:R-:W-:Y:S02]  /*30e0*/  SGXT.U32 R231, R231, 0x1 ;  /* 0x00000001e7e7781a */ /* 0x000fe40000000000 */
[----:B------:R-:W-:Y:S01]  /*30f0*/  ISETP.GE.AND P2, PT, R142, UR11, PT ;  /* 0x0000000b8e007c0c */ /* 0x000fe2000bf46270 */
[----:B------:R0:W3:Y:S01]  /*3100*/  @!P5 LDG.E.U8 R225, desc[UR16][R146.64] ;  /* 0x0000001092e1d981 */ /* 0x0000e2000c1e1100 */
[----:B------:R-:W-:-:S02]  /*3110*/  PRMT R200, RZ, 0x7610, R200 ;  /* 0x00007610ffc87816 */ /* 0x000fc400000000c8 */
[----:B------:R-:W-:Y:S02]  /*3120*/  LEA.HI.X.SX32 R141, R73, R176, 0x1, P3 ;  /* 0x000000b0498d7211 */ /* 0x000fe400018f0eff */
[C---:B------:R-:W-:Y:S02]  /*3130*/  IADD3 R142, P4, R72.reuse, R170, RZ ;  /* 0x000000aa488e7210 */ /* 0x040fe40007f9e0ff */
[C---:B------:R-:W-:Y:S01]  /*3140*/  ISETP.GE.AND P3, PT, R231.reuse, UR11, PT ;  /* 0x0000000be7007c0c */ /* 0x040fe2000bf66270 */
[----:B------:R-:W4:Y:S01]  /*3150*/  @!P1 LDG.E.U8 R200, desc[UR16][R140.64] ;  /* 0x000000108cc89981 */ /* 0x000f22000c1e1100 */
[----:B0-----:R-:W-:Y:S02]  /*3160*/  LOP3.LUT R146, R231, 0x2, RZ, 0xfc, !PT ;  /* 0x00000002e7927812 */ /* 0x001fe400078efcff */
[----:B------:R-:W-:Y:S02]  /*3170*/  LEA.HI.X.SX32 R143, R72, R176, 0x1, P4 ;  /* 0x000000b0488f7211 */ /* 0x000fe400020f0eff */
[----:B------:R-:W-:-:S02]  /*3180*/  PRMT R208, RZ, 0x7610, R208 ;  /* 0x00007610ffd07816 */ /* 0x000fc400000000d0 */
[----:B------:R-:W-:Y:S02]  /*3190*/  IADD3 R144, P1, R75, R170, RZ ;  /* 0x000000aa4b907210 */ /* 0x000fe40007f3e0ff */
[----:B------:R-:W-:Y:S02]  /*31a0*/  ISETP.GE.AND P4, PT, R146, UR11, PT ;  /* 0x0000000b92007c0c */ /* 0x000fe4000bf86270 */
[----:B------:R-:W-:Y:S01]  /*31b0*/  LOP3.LUT R146, R231, 0x4, RZ, 0xfc, !PT ;  /* 0x00000004e7927812 */ /* 0x000fe200078efcff */
[----:B------:R0:W5:Y:S01]  /*31c0*/  @!P2 LDG.E.U8 R208, desc[UR16][R142.64] ;  /* 0x000000108ed0a981 */ /* 0x000162000c1e1100 */
[----:B------:R-:W-:Y:S02]  /*31d0*/  PRMT R212, RZ, 0x7610, R212 ;  /* 0x00007610ffd47816 */ /* 0x000fe400000000d4 */
[----:B------:R-:W-:Y:S02]  /*31e0*/  LEA.HI.X.SX32 R145, R75, R176, 0x1, P1 ;  /* 0x000000b04b917211 */ /* 0x000fe400008f0eff */
[----:B------:R-:W-:-:S02]  /*31f0*/  ISETP.GE.AND P1, PT, R146, UR11, PT ;  /* 0x0000000b92007c0c */ /* 0x000fc4000bf26270 */
[C---:B------:R-:W-:Y:S01]  /*3200*/  LOP3.LUT R147, R231.reuse, 0x6, RZ, 0xfc, !PT ;  /* 0x00000006e7937812 */ /* 0x040fe200078efcff */
[----:B------:R1:W2:Y:S01]  /*3210*/  @!P3 LDG.E.U8 R212, desc[UR16][R144.64] ;  /* 0x0000001090d4b981 */ /* 0x0002a2000c1e1100 */
[-C--:B0-----:R-:W-:Y:S02]  /*3220*/  IADD3 R142, P5, R74, R170.reuse, RZ ;  /* 0x000000aa4a8e7210 */ /* 0x081fe40007fbe0ff */
[----:B------:R-:W-:Y:S02]  /*3230*/  LOP3.LUT R141, R231, 0x8, RZ, 0xfc, !PT ;  /* 0x00000008e78d7812 */ /* 0x000fe400078efcff */
[----:B------:R-:W-:Y:S02]  /*3240*/  IADD3 R140, P3, R76, R170, RZ ;  /* 0x000000aa4c8c7210 */ /* 0x000fe40007f7e0ff */
[----:B------:R-:W-:Y:S02]  /*3250*/  PRMT R230, RZ, 0x7610, R230 ;  /* 0x00007610ffe67816 */ /* 0x000fe400000000e6 */
[----:B------:R-:W-:-:S02]  /*3260*/  LEA.HI.X.SX32 R143, R74, R176, 0x1, P5 ;  /* 0x000000b04a8f7211 */ /* 0x000fc400028f0eff */
[----:B------:R-:W-:Y:S02]  /*3270*/  LOP3.LUT R146, R231, 0xa, RZ, 0xfc, !PT ;  /* 0x0000000ae7927812 */ /* 0x000fe400078efcff */
[----:B------:R-:W-:Y:S01]  /*3280*/  ISETP.GE.AND P2, PT, R147, UR11, PT ;  /* 0x0000000b93007c0c */ /* 0x000fe2000bf46270 */
[----:B------:R0:W3:Y:S01]  /*3290*/  @!P4 LDG.E.U8 R230, desc[UR16][R142.64] ;  /* 0x000000108ee6c981 */ /* 0x0000e2000c1e1100 */
[----:B------:R-:W-:Y:S02]  /*32a0*/  ISETP.GE.AND P5, PT, R141, UR11, PT ;  /* 0x0000000b8d007c0c */ /* 0x000fe4000bfa6270 */
[----:B------:R-:W-:Y:S02]  /*32b0*/  PRMT R229, RZ, 0x7610, R229 ;  /* 0x00007610ffe57816 */ /* 0x000fe400000000e5 */
[----:B------:R-:W-:Y:S02]  /*32c0*/  LEA.HI.X.SX32 R141, R76, R176, 0x1, P3 ;  /* 0x000000b04c8d7211 */ /* 0x000fe400018f0eff */
[----:B------:R-:W-:-:S02]  /*32d0*/  ISETP.GE.AND P3, PT, R146, UR11, PT ;  /* 0x0000000b92007c0c */ /* 0x000fc4000bf66270 */
[-C--:B------:R-:W-:Y:S01]  /*32e0*/  IADD3 R146, P4, R77, R170.reuse, RZ ;  /* 0x000000aa4d927210 */ /* 0x080fe20007f9e0ff */
[----:B------:R0:W4:Y:S01]  /*32f0*/  @!P1 LDG.E.U8 R229, desc[UR16][R140.64] ;  /* 0x000000108ce59981 */ /* 0x000122000c1e1100 */
[----:B-1----:R-:W-:Y:S02]  /*3300*/  LOP3.LUT R145, R231, 0xc, RZ, 0xfc, !PT ;  /* 0x0000000ce7917812 */ /* 0x002fe400078efcff */
[----:B------:R-:W-:Y:S02]  /*3310*/  IADD3 R144, P1, R78, R170, RZ ;  /* 0x000000aa4e907210 */ /* 0x000fe40007f3e0ff */
[----:B------:R-:W-:Y:S02]  /*3320*/  PRMT R228, RZ, 0x7610, R228 ;  /* 0x00007610ffe47816 */ /* 0x000fe400000000e4 */
[----:B------:R-:W-:Y:S02]  /*3330*/  LEA.HI.X.SX32 R147, R77, R176, 0x1, P4 ;  /* 0x000000b04d937211 */ /* 0x000fe400020f0eff */
[----:B------:R-:W-:-:S02]  /*3340*/  ISETP.GE.AND P4, PT, R145, UR11, PT ;  /* 0x0000000b91007c0c */ /* 0x000fc4000bf86270 */
[----:B------:R-:W-:Y:S01]  /*3350*/  PRMT R218, RZ, 0x7610, R218 ;  /* 0x00007610ffda7816 */ /* 0x000fe200000000da */
[----:B------:R1:W5:Y:S01]  /*3360*/  @!P2 LDG.E.U8 R228, desc[UR16][R146.64] ;  /* 0x0000001092e4a981 */ /* 0x000362000c1e1100 */
[----:B------:R-:W-:Y:S02]  /*3370*/  LEA.HI.X.SX32 R145, R78, R176, 0x1, P1 ;  /* 0x000000b04e917211 */ /* 0x000fe400008f0eff */
[-C--:B0-----:R-:W-:Y:S02]  /*3380*/  IADD3 R142, P6, R79, R170.reuse, RZ ;  /* 0x000000aa4f8e7210 */ /* 0x081fe40007fde0ff */
[C---:B------:R-:W-:Y:S01]  /*3390*/  LOP3.LUT R148, R231.reuse, 0x10, RZ, 0xfc, !PT ;  /* 0x00000010e7947812 */ /* 0x040fe200078efcff */
[----:B------:R0:W5:Y:S01]  /*33a0*/  @!P5 LDG.E.U8 R218, desc[UR16][R144.64] ;  /* 0x0000001090dad981 */ /* 0x000162000c1e1100 */
[----:B------:R-:W-:Y:S02]  /*33b0*/  LOP3.LUT R141, R231, 0x12, RZ, 0xfc, !PT ;  /* 0x00000012e78d7812 */ /* 0x000fe400078efcff */
[----:B------:R-:W-:-:S02]  /*33c0*/  IADD3 R140, P2, R80, R170, RZ ;  /* 0x000000aa508c7210 */ /* 0x000fc40007f5e0ff */
[----:B------:R-:W-:Y:S02]  /*33d0*/  PRMT R227, RZ, 0x7610, R227 ;  /* 0x00007610ffe37816 */ /* 0x000fe400000000e3 */
[-C--:B------:R-:W-:Y:S02]  /*33e0*/  LEA.HI.X.SX32 R143, R79, R176.reuse, 0x1, P6 ;  /* 0x000000b04f8f7211 */ /* 0x080fe400030f0eff */
[----:B------:R-:W-:Y:S02]  /*33f0*/  ISETP.GE.AND P1, PT, R148, UR11, PT ;  /* 0x0000000b94007c0c */ /* 0x000fe4000bf26270 */
[----:B------:R-:W-:Y:S01]  /*3400*/  ISETP.GE.AND P5, PT, R141, UR11, PT ;  /* 0x0000000b8d007c0c */ /* 0x000fe2000bfa6270 */
[----:B------:R0:W5:Y:S01]  /*3410*/  @!P3 LDG.E.U8 R227, desc[UR16][R142.64] ;  /* 0x000000108ee3b981 */ /* 0x000162000c1e1100 */
[----:B------:R-:W-:Y:S02]  /*3420*/  PRMT R226, RZ, 0x7610, R226 ;  /* 0x00007610ffe27816 */ /* 0x000fe400000000e2 */
[----:B------:R-:W-:-:S02]  /*3430*/  LEA.HI.X.SX32 R141, R80, R176, 0x1, P2 ;  /* 0x000000b0508d7211 */ /* 0x000fc400010f0eff */
[----:B------:R-:W-:Y:S02]  /*3440*/  LOP3.LUT R148, R231, 0x14, RZ, 0xfc, !PT ;  /* 0x00000014e7947812 */ /* 0x000fe400078efcff */
[-C--:B-1----:R-:W-:Y:S01]  /*3450*/  IADD3 R146, P3, R81, R170.reuse, RZ ;  /* 0x000000aa51927210 */ /* 0x082fe20007f7e0ff */
[----:B------:R1:W5:Y:S01]  /*3460*/  @!P4 LDG.E.U8 R226, desc[UR16][R140.64] ;  /* 0x000000108ce2c981 */ /* 0x000362000c1e1100 */
[----:B0-----:R-:W-:Y:S02]  /*3470*/  LOP3.LUT R145, R231, 0x16, RZ, 0xfc, !PT ;  /* 0x00000016e7917812 */ /* 0x001fe400078efcff */
[----:B------:R-:W-:Y:S02]  /*3480*/  ISETP.GE.AND P2, PT, R148, UR11, PT ;  /* 0x0000000b94007c0c */ /* 0x000fe4000bf46270 */
[----:B------:R-:W-:Y:S02]  /*3490*/  IADD3 R144, P4, R82, R170, RZ ;  /* 0x000000aa52907210 */ /* 0x000fe40007f9e0ff */
[----:B------:R-:W-:-:S02]  /*34a0*/  PRMT R224, RZ, 0x7610, R224 ;  /* 0x00007610ffe07816 */ /* 0x000fc400000000e0 */
[-C--:B------:R-:W-:Y:S02]  /*34b0*/  LEA.HI.X.SX32 R147, R81, R176.reuse, 0x1, P3 ;  /* 0x000000b051937211 */ /* 0x080fe400018f0eff */
[----:B------:R-:W-:Y:S02]  /*34c0*/  ISETP.GE.AND P3, PT, R145, UR11, PT ;  /* 0x0000000b91007c0c */ /* 0x000fe4000bf66270 */
[----:B------:R-:W-:Y:S01]  /*34d0*/  PRMT R223, RZ, 0x7610, R223 ;  /* 0x00007610ffdf7816 */ /* 0x000fe200000000df */
[----:B------:R0:W5:Y:S01]  /*34e0*/  @!P1 LDG.E.U8 R224, desc[UR16][R146.64] ;  /* 0x0000001092e09981 */ /* 0x000162000c1e1100 */
[----:B------:R-:W-:Y:S02]  /*34f0*/  LEA.HI.X.SX32 R145, R82, R176, 0x1, P4 ;  /* 0x000000b052917211 */ /* 0x000fe400020f0eff */
[----:B------:R-:W-:Y:S02]  /*3500*/  IADD3 R142, P6, R83, R170, RZ ;  /* 0x000000aa538e7210 */ /* 0x000fe40007fde0ff */
[C---:B------:R-:W-:Y:S01]  /*3510*/  LOP3.LUT R148, R231.reuse, 0x18, RZ, 0xfc, !PT ;  /* 0x00000018e7947812 */ /* 0x040fe200078efcff */
[----:B------:R0:W5:Y:S01]  /*3520*/  @!P5 LDG.E.U8 R223, desc[UR16][R144.64] ;  /* 0x0000001090dfd981 */ /* 0x000162000c1e1100 */
[----:B-1----:R-:W-:-:S02]  /*3530*/  LOP3.LUT R141, R231, 0x1a, RZ, 0xfc, !PT ;  /* 0x0000001ae78d7812 */ /* 0x002fc400078efcff */
[----:B------:R-:W-:Y:S02]  /*3540*/  IADD3 R140, P1, R84, R170, RZ ;  /* 0x000000aa548c7210 */ /* 0x000fe40007f3e0ff */
[----:B------:R-:W-:Y:S02]  /*3550*/  PRMT R222, RZ, 0x7610, R222 ;  /* 0x00007610ffde7816 */ /* 0x000fe400000000de */
[----:B------:R-:W-:Y:S02]  /*3560*/  LEA.HI.X.SX32 R143, R83, R176, 0x1, P6 ;  /* 0x000000b0538f7211 */ /* 0x000fe400030f0eff */
[----:B------:R-:W-:Y:S02]  /*3570*/  ISETP.GE.AND P4, PT, R148, UR11, PT ;  /* 0x0000000b94007c0c */ /* 0x000fe4000bf86270 */
[----:B------:R-:W-:Y:S01]  /*3580*/  ISETP.GE.AND P5, PT, R141, UR11, PT ;  /* 0x0000000b8d007c0c */ /* 0x000fe2000bfa6270 */
[----:B------:R1:W5:Y:S01]  /*3590*/  @!P2 LDG.E.U8 R222, desc[UR16][R142.64] ;  /* 0x000000108edea981 */ /* 0x000362000c1e1100 */
[----:B------:R-:W-:-:S02]  /*35a0*/  PRMT R221, RZ, 0x7610, R221 ;  /* 0x00007610ffdd7816 */ /* 0x000fc400000000dd */
[----:B------:R-:W-:Y:S02]  /*35b0*/  LEA.HI.X.SX32 R141, R84, R176, 0x1, P1 ;  /* 0x000000b0548d7211 */ /* 0x000fe400008f0eff */
[-C--:B0-----:R-:W-:Y:S02]  /*35c0*/  IADD3 R146, P2, R85, R170.reuse, RZ ;  /* 0x000000aa55927210 */ /* 0x081fe40007f5e0ff */
[C---:B------:R-:W-:Y:S01]  /*35d0*/  LOP3.LUT R148, R231.reuse, 0x1c, RZ, 0xfc, !PT ;  /* 0x0000001ce7947812 */ /* 0x040fe200078efcff */
[----:B------:R0:W5:Y:S01]  /*35e0*/  @!P3 LDG.E.U8 R221, desc[UR16][R140.64] ;  /* 0x000000108cddb981 */ /* 0x000162000c1e1100 */
[----:B------:R-:W-:Y:S02]  /*35f0*/  LOP3.LUT R145, R231, 0x20, RZ, 0xfc, !PT ;  /* 0x00000020e7917812 */ /* 0x000fe400078efcff */
[----:B------:R-:W-:Y:S02]  /*3600*/  IADD3 R144, P3, R86, R170, RZ ;  /* 0x000000aa56907210 */ /* 0x000fe40007f7e0ff */
[----:B------:R-:W-:-:S02]  /*3610*/  PRMT R209, RZ, 0x7610, R209 ;  /* 0x00007610ffd17816 */ /* 0x000fc400000000d1 */
[-C--:B------:R-:W-:Y:S02]  /*3620*/  LEA.HI.X.SX32 R147, R85, R176.reuse, 0x1, P2 ;  /* 0x000000b055937211 */ /* 0x080fe400010f0eff */
[----:B------:R-:W-:Y:S02]  /*3630*/  ISETP.GE.AND P1, PT, R148, UR11, PT ;  /* 0x0000000b94007c0c */ /* 0x000fe4000bf26270 */
[----:B------:R-:W-:Y:S01]  /*3640*/  ISETP.GE.AND P2, PT, R145, UR11, PT ;  /* 0x0000000b91007c0c */ /* 0x000fe2000bf46270 */
[----:B------:R0:W5:Y:S01]  /*3650*/  @!P4 LDG.E.U8 R209, desc[UR16][R146.64] ;  /* 0x0000001092d1c981 */ /* 0x000162000c1e1100 */
[----:B------:R-:W-:Y:S02]  /*3660*/  PRMT R220, RZ, 0x7610, R220 ;  /* 0x00007610ffdc7816 */ /* 0x000fe400000000dc */
[----:B------:R-:W-:Y:S02]  /*3670*/  LEA.HI.X.SX32 R145, R86, R176, 0x1, P3 ;  /* 0x000000b056917211 */ /* 0x000fe400018f0eff */
[----:B------:R-:W-:-:S02]  /*3680*/  LOP3.LUT R148, R231, 0x22, RZ, 0xfc, !PT ;  /* 0x00000022e7947812 */ /* 0x000fc400078efcff */
[-C--:B-1----:R-:W-:Y:S01]  /*3690*/  IADD3 R142, P4, R87, R170.reuse, RZ ;  /* 0x000000aa578e7210 */ /* 0x082fe20007f9e0ff */
[----:B------:R1:W5:Y:S01]  /*36a0*/  @!P5 LDG.E.U8 R220, desc[UR16][R144.64] ;  /* 0x0000001090dcd981 */ /* 0x000362000c1e1100 */
[----:B------:R-:W-:Y:S02]  /*36b0*/  ISETP.GE.AND P3, PT, R148, UR11, PT ;  /* 0x0000000b94007c0c */ /* 0x000fe4000bf66270 */
[----:B0-----:R-:W-:Y:S02]  /*36c0*/  LOP3.LUT R141, R231, 0x24, RZ, 0xfc, !PT ;  /* 0x00000024e78d7812 */ /* 0x001fe400078efcff */
[----:B------:R-:W-:Y:S02]  /*36d0*/  IADD3 R140, P5, R88, R170, RZ ;  /* 0x000000aa588c7210 */ /* 0x000fe40007fbe0ff */
[----:B------:R-:W-:Y:S02]  /*36e0*/  PRMT R219, RZ, 0x7610, R219 ;  /* 0x00007610ffdb7816 */ /* 0x000fe400000000db */
[----:B------:R-:W-:-:S02]  /*36f0*/  LEA.HI.X.SX32 R143, R87, R176, 0x1, P4 ;  /* 0x000000b0578f7211 */ /* 0x000fc400020f0eff */
[----:B------:R-:W-:Y:S02]  /*3700*/  ISETP.GE.AND P4, PT, R141, UR11, PT ;  /* 0x0000000b8d007c0c */ /* 0x000fe4000bf86270 */
[----:B------:R-:W-:Y:S01]  /*3710*/  PRMT R216, RZ, 0x7610, R216 ;  /* 0x00007610ffd87816 */ /* 0x000fe200000000d8 */
[----:B------:R0:W5:Y:S01]  /*3720*/  @!P1 LDG.E.U8 R219, desc[UR16][R142.64] ;  /* 0x000000108edb9981 */ /* 0x000162000c1e1100 */
[----:B------:R-:W-:Y:S02]  /*3730*/  IADD3 R146, P6, R89, R170, RZ ;  /* 0x000000aa59927210 */ /* 0x000fe40007fde0ff */
[----:B------:R-:W-:Y:S02]  /*3740*/  LEA.HI.X.SX32 R141, R88, R176, 0x1, P5 ;  /* 0x000000b0588d7211 */ /* 0x000fe400028f0eff */
[C---:B------:R-:W-:Y:S02]  /*3750*/  LOP3.LUT R148, R231.reuse, 0x26, RZ, 0xfc, !PT ;  /* 0x00000026e7947812 */ /* 0x040fe400078efcff */
[----:B-1----:R-:W-:Y:S01]  /*3760*/  LOP3.LUT R145, R231, 0x28, RZ, 0xfc, !PT ;  /* 0x00000028e7917812 */ /* 0x002fe200078efcff */
[----:B------:R1:W5:Y:S01]  /*3770*/  @!P2 LDG.E.U8 R216, desc[UR16][R140.64] ;  /* 0x000000108cd8a981 */ /* 0x000362000c1e1100 */
[----:B------:R-:W-:-:S02]  /*3780*/  PRMT R215, RZ, 0x7610, R215 ;  /* 0x00007610ffd77816 */ /* 0x000fc400000000d7 */
[----:B------:R-:W-:Y:S02]  /*3790*/  IADD3 R144, P1, R90, R170, RZ ;  /* 0x000000aa5a907210 */ /* 0x000fe40007f3e0ff */
[-C--:B------:R-:W-:Y:S02]  /*37a0*/  LEA.HI.X.SX32 R147, R89, R176.reuse, 0x1, P6 ;  /* 0x000000b059937211 */ /* 0x080fe400030f0eff */
[----:B------:R-:W-:Y:S02]  /*37b0*/  ISETP.GE.AND P5, PT, R148, UR11, PT ;  /* 0x0000000b94007c0c */ /* 0x000fe4000bfa6270 */
[----:B------:R-:W-:Y:S01]  /*37c0*/  ISETP.GE.AND P2, PT, R145, UR11, PT ;  /* 0x0000000b91007c0c */ /* 0x000fe2000bf46270 */
[----:B------:R1:W5:Y:S01]  /*37d0*/  @!P3 LDG.E.U8 R215, desc[UR16][R146.64] ;  /* 0x0000001092d7b981 */ /* 0x000362000c1e1100 */
[----:B------:R-:W-:Y:S02]  /*37e0*/  PRMT R214, RZ, 0x7610, R214 ;  /* 0x00007610ffd67816 */ /* 0x000fe400000000d6 */
[----:B------:R-:W-:-:S02]  /*37f0*/  LEA.HI.X.SX32 R145, R90, R176, 0x1, P1 ;  /* 0x000000b05a917211 */ /* 0x000fc400008f0eff */
[-C--:B0-----:R-:W-:Y:S02]  /*3800*/  IADD3 R142, P3, R91, R170.reuse, RZ ;  /* 0x000000aa5b8e7210 */ /* 0x081fe40007f7e0ff */
[C---:B------:R-:W-:Y:S01]  /*3810*/  LOP3.LUT R148, R231.reuse, 0x2a, RZ, 0xfc, !PT ;  /* 0x0000002ae7947812 */ /* 0x040fe200078efcff */
[----:B------:R0:W5:Y:S01]  /*3820*/  @!P4 LDG.E.U8 R214, desc[UR16][R144.64] ;  /* 0x0000001090d6c981 */ /* 0x000162000c1e1100 */
[----:B-1----:R-:W-:Y:S02]  /*3830*/  LOP3.LUT R141, R231, 0x2c, RZ, 0xfc, !PT ;  /* 0x0000002ce78d7812 */ /* 0x002fe400078efcff */
[----:B------:R-:W-:Y:S02]  /*3840*/  PRMT R213, RZ, 0x7610, R213 ;  /* 0x00007610ffd57816 */ /* 0x000fe400000000d5 */
[----:B------:R-:W-:Y:S02]  /*3850*/  IADD3 R140, P4, R92, R170, RZ ;  /* 0x000000aa5c8c7210 */ /* 0x000fe40007f9e0ff */
[----:B------:R-:W-:-:S02]  /*3860*/  LEA.HI.X.SX32 R143, R91, R176, 0x1, P3 ;  /* 0x000000b05b8f7211 */ /* 0x000fc400018f0eff */
[----:B------:R-:W-:Y:S02]  /*3870*/  ISETP.GE.AND P1, PT, R148, UR11, PT ;  /* 0x0000000b94007c0c */ /* 0x000fe4000bf26270 */
[----:B------:R-:W-:Y:S01]  /*3880*/  ISETP.GE.AND P3, PT, R141, UR11, PT ;  /* 0x0000000b8d007c0c */ /* 0x000fe2000bf66270 */
[----:B------:R1:W5:Y:S01]  /*3890*/  @!P5 LDG.E.U8 R213, desc[UR16][R142.64] ;  /* 0x000000108ed5d981 */ /* 0x000362000c1e1100 */
[----:B------:R-:W-:Y:S02]  /*38a0*/  PRMT R201, RZ, 0x7610, R201 ;  /* 0x00007610ffc97816 */ /* 0x000fe400000000c9 */
[----:B------:R-:W-:Y:S02]  /*38b0*/  LEA.HI.X.SX32 R141, R92, R176, 0x1, P4 ;  /* 0x000000b05c8d7211 */ /* 0x000fe400020f0eff */
[----:B------:R-:W-:Y:S02]  /*38c0*/  IADD3 R146, P5, R93, R170, RZ ;  /* 0x000000aa5d927210 */ /* 0x000fe40007fbe0ff */
[C---:B------:R-:W-:Y:S01]  /*38d0*/  LOP3.LUT R148, R231.reuse, 0x30, RZ, 0xfc, !PT ;  /* 0x00000030e7947812 */ /* 0x040fe200078efcff */
[----:B------:R1:W5:Y:S01]  /*38e0*/  @!P2 LDG.E.U8 R201, desc[UR16][R140.64] ;  /* 0x000000108cc9a981 */ /* 0x000362000c1e1100 */
[----:B0-----:R-:W-:-:S02]  /*38f0*/  LOP3.LUT R145, R231, 0x32, RZ, 0xfc, !PT ;  /* 0x00000032e7917812 */ /* 0x001fc400078efcff */
[----:B------:R-:W-:Y:S02]  /*3900*/  PRMT R211, RZ, 0x7610, R211 ;  /* 0x00007610ffd37816 */ /* 0x000fe400000000d3 */
[----:B------:R-:W-:Y:S02]  /*3910*/  IADD3 R144, P2, R94, R170, RZ ;  /* 0x000000aa5e907210 */ /* 0x000fe40007f5e0ff */
[----:B------:R-:W-:Y:S02]  /*3920*/  LEA.HI.X.SX32 R147, R93, R176, 0x1, P5 ;  /* 0x000000b05d937211 */ /* 0x000fe400028f0eff */
[----:B------:R-:W-:Y:S02]  /*3930*/  ISETP.GE.AND P4, PT, R148, UR11, PT ;  /* 0x0000000b94007c0c */ /* 0x000fe4000bf86270 */
[----:B------:R-:W-:Y:S01]  /*3940*/  ISETP.GE.AND P5, PT, R145, UR11, PT ;  /* 0x0000000b91007c0c */ /* 0x000fe2000bfa6270 */
[----:B------:R0:W5:Y:S01]  /*3950*/  @!P1 LDG.E.U8 R211, desc[UR16][R146.64] ;  /* 0x0000001092d39981 */ /* 0x000162000c1e1100 */
[----:B------:R-:W-:-:S02]  /*3960*/  PRMT R210, RZ, 0x7610, R210 ;  /* 0x00007610ffd27816 */ /* 0x000fc400000000d2 */
[----:B------:R-:W-:Y:S02]  /*3970*/  LEA.HI.X.SX32 R145, R94, R176, 0x1, P2 ;  /* 0x000000b05e917211 */ /* 0x000fe400010f0eff */
[----:B------:R-:W-:Y:S02]  /*3980*/  LOP3.LUT R148, R231, 0x34, RZ, 0xfc, !PT ;  /* 0x00000034e7947812 */ /* 0x000fe400078efcff */
[----:B-1----:R-:W-:Y:S01]  /*3990*/  IADD3 R142, P1, R95, R170, RZ ;  /* 0x000000aa5f8e7210 */ /* 0x002fe20007f3e0ff */
[----:B------:R1:W5:Y:S01]  /*39a0*/  @!P3 LDG.E.U8 R210, desc[UR16][R144.64] ;  /* 0x0000001090d2b981 */ /* 0x000362000c1e1100 */
[----:B------:R-:W-:Y:S02]  /*39b0*/  LOP3.LUT R141, R231, 0x36, RZ, 0xfc, !PT ;  /* 0x00000036e78d7812 */ /* 0x000fe400078efcff */
[----:B------:R-:W-:Y:S02]  /*39c0*/  PRMT R207, RZ, 0x7610, R207 ;  /* 0x00007610ffcf7816 */ /* 0x000fe400000000cf */
[----:B------:R-:W-:-:S02]  /*39d0*/  ISETP.GE.AND P2, PT, R148, UR11, PT ;  /* 0x0000000b94007c0c */ /* 0x000fc4000bf46270 */
[C---:B------:R-:W-:Y:S02]  /*39e0*/  IADD3 R140, P3, R96.reuse, R170, RZ ;  /* 0x000000aa608c7210 */ /* 0x040fe40007f7e0ff */
[-C--:B------:R-:W-:Y:S02]  /*39f0*/  LEA.HI.X.SX32 R143, R95, R176.reuse, 0x1, P1 ;  /* 0x000000b05f8f7211 */ /* 0x080fe400008f0eff */
[----:B------:R-:W-:Y:S02]  /*3a00*/  LOP3.LUT R148, R231, 0x38, RZ, 0xfc, !PT ;  /* 0x00000038e7947812 */ /* 0x000fe400078efcff */
[----:B------:R-:W-:Y:S01]  /*3a10*/  ISETP.GE.AND P1, PT, R141, UR11, PT ;  /* 0x0000000b8d007c0c */ /* 0x000fe2000bf26270 */
[----:B------:R-:W5:Y:S01]  /*3a20*/  @!P4 LDG.E.U8 R207, desc[UR16][R142.64] ;  /* 0x000000108ecfc981 */ /* 0x000f62000c1e1100 */
[----:B------:R-:W-:Y:S02]  /*3a30*/  LEA.HI.X.SX32 R141, R96, R176, 0x1, P3 ;  /* 0x000000b0608d7211 */ /* 0x000fe400018f0eff */
[----:B------:R-:W-:-:S02]  /*3a40*/  ISETP.GE.AND P3, PT, R148, UR11, PT ;  /* 0x0000000b94007c0c */ /* 0x000fc4000bf66270 */
[----:B------:R-:W-:Y:S02]  /*3a50*/  PRMT R206, RZ, 0x7610, R206 ;  /* 0x00007610ffce7816 */ /* 0x000fe400000000ce */
[-C--:B------:R-:W-:Y:S02]  /*3a60*/  IADD3 R148, P6, R97, R170.reuse, RZ ;  /* 0x000000aa61947210 */ /* 0x080fe40007fde0ff */
[----:B0-----:R-:W-:Y:S02]  /*3a70*/  IADD3 R146, P4, R98, R170, RZ ;  /* 0x000000aa62927210 */ /* 0x001fe40007f9e0ff */
[C---:B-1----:R-:W-:Y:S01]  /*3a80*/  LOP3.LUT R144, R231.reuse, 0x3a, RZ, 0xfc, !PT ;  /* 0x0000003ae7907812 */ /* 0x042fe200078efcff */
[----:B------:R0:W5:Y:S01]  /*3a90*/  @!P5 LDG.E.U8 R206, desc[UR16][R140.64] ;  /* 0x000000108cced981 */ /* 0x000162000c1e1100 */
[----:B------:R-:W-:Y:S02]  /*3aa0*/  LOP3.LUT R145, R231, 0x3c, RZ, 0xfc, !PT ;  /* 0x0000003ce7917812 */ /* 0x000fe400078efcff */
[----:B------:R-:W-:-:S02]  /*3ab0*/  PRMT R205, RZ, 0x7610, R205 ;  /* 0x00007610ffcd7816 */ /* 0x000fc400000000cd */
[----:B------:R-:W-:Y:S02]  /*3ac0*/  PRMT R204, RZ, 0x7610, R204 ;  /* 0x00007610ffcc7816 */ /* 0x000fe400000000cc */
[-C--:B------:R-:W-:Y:S02]  /*3ad0*/  LEA.HI.X.SX32 R149, R97, R176.reuse, 0x1, P6 ;  /* 0x000000b061957211 */ /* 0x080fe400030f0eff */
[----:B------:R-:W-:Y:S02]  /*3ae0*/  LEA.HI.X.SX32 R147, R98, R176, 0x1, P4 ;  /* 0x000000b062937211 */ /* 0x000fe400020f0eff */
[----:B------:R-:W-:Y:S01]  /*3af0*/  ISETP.GE.AND P5, PT, R144, UR11, PT ;  /* 0x0000000b90007c0c */ /* 0x000fe2000bfa6270 */
[----:B------:R1:W5:Y:S01]  /*3b00*/  @!P2 LDG.E.U8 R205, desc[UR16][R148.64] ;  /* 0x0000001094cda981 */ /* 0x000362000c1e1100 */
[----:B------:R-:W-:Y:S02]  /*3b10*/  ISETP.GE.AND P4, PT, R145, UR11, PT ;  /* 0x0000000b91007c0c */ /* 0x000fe4000bf86270 */
[-C--:B0-----:R-:W-:Y:S01]  /*3b20*/  IADD3 R140, P6, R99, R170.reuse, RZ ;  /* 0x000000aa638c7210 */ /* 0x081fe20007fde0ff */
[----:B------:R-:W5:Y:S01]  /*3b30*/  @!P1 LDG.E.U8 R204, desc[UR16][R146.64] ;  /* 0x0000001092cc9981 */ /* 0x000f62000c1e1100 */
[----:B------:R-:W-:-:S02]  /*3b40*/  IADD3 R144, P2, R181, R170, RZ ;  /* 0x000000aab5907210 */ /* 0x000fc40007f5e0ff */
[----:B------:R-:W-:Y:S02]  /*3b50*/  IADD3 R142, P1, R179, R170, RZ ;  /* 0x000000aab38e7210 */ /* 0x000fe40007f3e0ff */
[----:B------:R-:W-:Y:S02]  /*3b60*/  PRMT R185, RZ, 0x7610, R185 ;  /* 0x00007610ffb97816 */ /* 0x000fe400000000b9 */
[----:B------:R-:W-:Y:S02]  /*3b70*/  PRMT R203, RZ, 0x7610, R203 ;  /* 0x00007610ffcb7816 */ /* 0x000fe400000000cb */
[----:B------:R-:W-:Y:S02]  /*3b80*/  PRMT R202, RZ, 0x7610, R202 ;  /* 0x00007610ffca7816 */ /* 0x000fe400000000ca */
[-C--:B------:R-:W-:Y:S02]  /*3b90*/  LEA.HI.X.SX32 R141, R99, R176.reuse, 0x1, P6 ;  /* 0x000000b0638d7211 */ /* 0x080fe400030f0eff */
[----:B------:R-:W-:-:S02]  /*3ba0*/  LEA.HI.X.SX32 R145, R181, R176, 0x1, P2 ;  /* 0x000000b0b5917211 */ /* 0x000fc400010f0eff */
[----:B------:R-:W-:Y:S01]  /*3bb0*/  LEA.HI.X.SX32 R143, R179, R176, 0x1, P1 ;  /* 0x000000b0b38f7211 */ /* 0x000fe200008f0eff */
[----:B------:R0:W5:Y:S01]  /*3bc0*/  @!P3 LDG.E.U8 R185, desc[UR16][R140.64] ;  /* 0x000000108cb9b981 */ /* 0x000162000c1e1100 */
[----:B------:R-:W-:-:S03]  /*3bd0*/  SHF.R.S32.HI R183, RZ, 0x1f, R178 ;  /* 0x0000001fffb77819 */ /* 0x000fc600000114b2 */
[----:B------:R-:W5:Y:S01]  /*3be0*/  @!P5 LDG.E.U8 R203, desc[UR16][R144.64] ;  /* 0x0000001090cbd981 */ /* 0x000f62000c1e1100 */
[----:B-1----:R-:W-:-:S03]  /*3bf0*/  IADD3 R148, P1, R178, R167, RZ ;  /* 0x000000a7b2947210 */ /* 0x002fc60007f3e0ff */
[----:B------:R1:W5:Y:S02]  /*3c00*/  @!P4 LDG.E.U8 R202, desc[UR16][R142.64] ;  /* 0x000000108ecac981 */ /* 0x000364000c1e1100 */
[----:B------:R-:W-:Y:S01]  /*3c10*/  IMAD.X R149, R183, 0x1, R175, P1 ;  /* 0x00000001b7957824 */ /* 0x000fe200008e06af */
[----:B0-----:R-:W-:-:S05]  /*3c20*/  IADD3 R140, P1, R178, R163, RZ ;  /* 0x000000a3b28c7210 */ /* 0x001fca0007f3e0ff */
[C---:B------:R-:W-:Y:S01]  /*3c30*/  IMAD.X R141, R183.reuse, 0x1, R173, P1 ;  /* 0x00000001b78d7824 */ /* 0x040fe200008e06ad */
[C---:B------:R-:W-:Y:S02]  /*3c40*/  IADD3 R150, P1, R178.reuse, R161, RZ ;  /* 0x000000a1b2967210 */ /* 0x040fe40007f3e0ff */
[----:B------:R-:W-:Y:S01]  /*3c50*/  PRMT R199, RZ, 0x7610, R199 ;  /* 0x00007610ffc77816 */ /* 0x000fe200000000c7 */
[----:B------:R-:W-:Y:S02]  /*3c60*/  BAR.SYNC.DEFER_BLOCKING 0x0 ;  /* 0x0000000000007b1d */ /* 0x000fe40000010000 */
[----:B------:R-:W-:Y:S01]  /*3c70*/  IMAD.X R151, R183, 0x1, R172, P1 ;  /* 0x00000001b7977824 */ /* 0x000fe200008e06ac */
[----:B-1----:R-:W-:Y:S02]  /*3c80*/  IADD3 R142, P1, R178, R157, RZ ;  /* 0x0000009db28e7210 */ /* 0x002fe40007f3e0ff */
[----:B------:R-:W-:-:S03]  /*3c90*/  PRMT R189, RZ, 0x7610, R189 ;  /* 0x00007610ffbd7816 */ /* 0x000fc600000000bd */
[C---:B------:R-:W-:Y:S01]  /*3ca0*/  IMAD.X R143, R183.reuse, 0x1, R169, P1 ;  /* 0x00000001b78f7824 */ /* 0x040fe200008e06a9 */
[----:B------:R-:W-:Y:S02]  /*3cb0*/  PRMT R184, RZ, 0x7610, R184 ;  /* 0x00007610ffb87816 */ /* 0x000fe400000000b8 */
[C---:B------:R-:W-:Y:S01]  /*3cc0*/  IADD3 R146, P2, R178.reuse, R165, RZ ;  /* 0x000000a5b2927210 */ /* 0x040fe20007f5e0ff */
[----:B------:R0:W5:Y:S04]  /*3cd0*/  @!P0 LDG.E.U8 R199, desc[UR16][R148.64] ;  /* 0x0000001094c78981 */ /* 0x000168000c1e1100 */
[----:B------:R1:W5:Y:S01]  /*3ce0*/  @!P0 LDG.E.U8 R189, desc[UR16][R140.64] ;  /* 0x000000108cbd8981 */ /* 0x000362000c1e1100 */
[----:B------:R-:W-:Y:S02]  /*3cf0*/  PRMT R194, RZ, 0x7610, R194 ;  /* 0x00007610ffc27816 */ /* 0x000fe400000000c2 */
[----:B------:R-:W-:Y:S01]  /*3d00*/  PRMT R195, RZ, 0x7610, R195 ;  /* 0x00007610ffc37816 */ /* 0x000fe200000000c3 */
[----:B------:R2:W5:Y:S01]  /*3d10*/  @!P0 LDG.E.U8 R184, desc[UR16][R150.64] ;  /* 0x0000001096b88981 */ /* 0x000562000c1e1100 */
[----:B0-----:R-:W-:Y:S01]  /*3d20*/  IADD3 R148, P1, R178, R155, RZ ;  /* 0x0000009bb2947210 */ /* 0x001fe20007f3e0ff */
[----:B------:R-:W-:-:S02]  /*3d30*/  IMAD.X R147, R183, 0x1, R174, P2 ;  /* 0x00000001b7937824 */ /* 0x000fc400010e06ae */
[----:B------:R0:W5:Y:S02]  /*3d40*/  @!P0 LDG.E.U8 R194, desc[UR16][R142.64] ;  /* 0x000000108ec28981 */ /* 0x000164000c1e1100 */
[----:B------:R-:W-:Y:S01]  /*3d50*/  IMAD.X R149, R183, 0x1, R168, P1 ;  /* 0x00000001b7957824 */ /* 0x000fe200008e06a8 */
[C---:B-1----:R-:W-:Y:S01]  /*3d60*/  IADD3 R140, P1, R178.reuse, R139, RZ ;  /* 0x0000008bb28c7210 */ /* 0x042fe20007f3e0ff */
[----:B------:R1:W5:Y:S01]  /*3d70*/  @!P0 LDG.E.U8 R195, desc[UR16][R146.64] ;  /* 0x0000001092c38981 */ /* 0x000362000c1e1100 */
[----:B------:R-:W-:-:S03]  /*3d80*/  IADD3 R144, P2, R178, R159, RZ ;  /* 0x0000009fb2907210 */ /* 0x000fc60007f5e0ff */
[C---:B------:R-:W-:Y:S01]  /*3d90*/  IMAD.X R141, R183.reuse, 0x1, R164, P1 ;  /* 0x00000001b78d7824 */ /* 0x040fe200008e06a4 */
[----:B--2---:R-:W-:Y:S01]  /*3da0*/  IADD3 R150, P1, R178, R137, RZ ;  /* 0x00000089b2967210 */ /* 0x004fe20007f3e0ff */
[----:B------:R-:W-:Y:S01]  /*3db0*/  IMAD.X R145, R183, 0x1, R171, P2 ;  /* 0x00000001b7917824 */ /* 0x000fe200010e06ab */
[----:B------:R-:W-:-:S03]  /*3dc0*/  PRMT R197, RZ, 0x7610, R197 ;  /* 0x00007610ffc57816 */ /* 0x000fc600000000c5 */
[C---:B------:R-:W-:Y:S01]  /*3dd0*/  IMAD.X R151, R183.reuse, 0x1, R162, P1 ;  /* 0x00000001b7977824 */ /* 0x040fe200008e06a2 */
[C---:B0-----:R-:W-:Y:S02]  /*3de0*/  IADD3 R142, P1, R178.reuse, R133, RZ ;  /* 0x00000085b28e7210 */ /* 0x041fe40007f3e0ff */
[----:B-1----:R-:W-:Y:S01]  /*3df0*/  IADD3 R146, P2, R178, R153, RZ ;  /* 0x00000099b2927210 */ /* 0x002fe20007f5e0ff */
[----:B------:R0:W2:Y:S01]  /*3e00*/  @!P0 LDG.E.U8 R197, desc[UR16][R140.64] ;  /* 0x000000108cc58981 */ /* 0x0000a2000c1e1100 */
[----:B------:R-:W-:Y:S01]  /*3e10*/  PRMT R182, RZ, 0x7610, R182 ;  /* 0x00007610ffb67816 */ /* 0x000fe200000000b6 */
[C---:B------:R-:W-:Y:S02]  /*3e20*/  IMAD.X R143, R183.reuse, 0x1, R158, P1 ;  /* 0x00000001b78f7824 */ /* 0x040fe400008e069e */
[----:B------:R-:W-:Y:S01]  /*3e30*/  IMAD.X R147, R183, 0x1, R166, P2 ;  /* 0x00000001b7937824 */ /* 0x000fe200010e06a6 */
[----:B------:R-:W-:Y:S02]  /*3e40*/  PRMT R180, RZ, 0x7610, R180 ;  /* 0x00007610ffb47816 */ /* 0x000fe400000000b4 */
[----:B------:R-:W-:-:S02]  /*3e50*/  PRMT R198, RZ, 0x7610, R198 ;  /* 0x00007610ffc67816 */ /* 0x000fc400000000c6 */
[----:B------:R1:W2:Y:S01]  /*3e60*/  @!P0 LDG.E.U8 R182, desc[UR16][R146.64] ;  /* 0x0000001092b68981 */ /* 0x0002a2000c1e1100 */
[C---:B0-----:R-:W-:Y:S02]  /*3e70*/  IADD3 R140, P1, R178.reuse, R131, RZ ;  /* 0x00000083b28c7210 */ /* 0x041fe40007f3e0ff */
[----:B------:R-:W-:Y:S01]  /*3e80*/  PRMT R196, RZ, 0x7610, R196 ;  /* 0x00007610ffc47816 */ /* 0x000fe200000000c4 */
[----:B------:R0:W2:Y:S02]  /*3e90*/  @!P0 LDG.E.U8 R180, desc[UR16][R142.64] ;  /* 0x000000108eb48981 */ /* 0x0000a4000c1e1100 */
[----:B------:R-:W-:Y:S01]  /*3ea0*/  IMAD.X R141, R183, 0x1, R156, P1 ;  /* 0x00000001b78d7824 */ /* 0x000fe200008e069c */
[----:B------:R-:W-:Y:S01]  /*3eb0*/  PRMT R188, RZ, 0x7610, R188 ;  /* 0x00007610ffbc7816 */ /* 0x000fe200000000bc */
[----:B------:R3:W2:Y:S01]  /*3ec0*/  @!P0 LDG.E.U8 R198, desc[UR16][R144.64] ;  /* 0x0000001090c68981 */ /* 0x0006a2000c1e1100 */
[----:B-1----:R-:W-:-:S03]  /*3ed0*/  IADD3 R146, P1, R178, R127, RZ ;  /* 0x0000007fb2927210 */ /* 0x002fc60007f3e0ff */
[----:B------:R1:W2:Y:S02]  /*3ee0*/  @!P0 LDG.E.U8 R196, desc[UR16][R140.64] ;  /* 0x000000108cc48981 */ /* 0x0002a4000c1e1100 */
[C---:B------:R-:W-:Y:S01]  /*3ef0*/  IMAD.X R147, R183.reuse, 0x1, R152, P1 ;  /* 0x00000001b7937824 */ /* 0x040fe200008e0698 */
[C---:B0-----:R-:W-:Y:S01]  /*3f00*/  IADD3 R142, P1, R178.reuse, R105, RZ ;  /* 0x00000069b28e7210 */ /* 0x041fe20007f3e0ff */
[----:B------:R0:W2:Y:S01]  /*3f10*/  @!P0 LDG.E.U8 R188, desc[UR16][R148.64] ;  /* 0x0000001094bc8981 */ /* 0x0000a2000c1e1100 */
[C---:B---3--:R-:W-:Y:S02]  /*3f20*/  IADD3 R144, P2, R178.reuse, R135, RZ ;  /* 0x00000087b2907210 */ /* 0x048fe40007f5e0ff */
[----:B------:R-:W-:Y:S01]  /*3f30*/  PRMT R186, RZ, 0x7610, R186 ;  /* 0x00007610ffba7816 */ /* 0x000fe200000000ba */
[C---:B------:R-:W-:Y:S01]  /*3f40*/  IMAD.X R143, R183.reuse, 0x1, R118, P1 ;  /* 0x00000001b78f7824 */ /* 0x040fe200008e0676 */
[----:B-1----:R-:W-:Y:S01]  /*3f50*/  IADD3 R140, P1, R178, R109, RZ ;  /* 0x0000006db28c7210 */ /* 0x002fe20007f3e0ff */
[----:B------:R-:W-:Y:S01]  /*3f60*/  IMAD.X R145, R183, 0x1, R160, P2 ;  /* 0x00000001b7917824 */ /* 0x000fe200010e06a0 */
[----:B------:R-:W-:-:S02]  /*3f70*/  PRMT R192, RZ, 0x7610, R192 ;  /* 0x00007610ffc07816 */ /* 0x000fc400000000c0 */
[----:B------:R1:W3:Y:S01]  /*3f80*/  @!P0 LDG.E.U8 R186, desc[UR16][R146.64] ;  /* 0x0000001092ba8981 */ /* 0x0002e2000c1e1100 */
[----:B0-----:R-:W-:Y:S01]  /*3f90*/  IADD3 R148, P2, R178, R129, RZ ;  /* 0x00000081b2947210 */ /* 0x001fe20007f5e0ff */
[----:B------:R-:W-:-:S04]  /*3fa0*/  IMAD.X R141, R183, 0x1, R122, P1 ;  /* 0x00000001b78d7824 */ /* 0x000fc800008e067a */
[----:B------:R-:W-:Y:S01]  /*3fb0*/  IMAD.X R149, R183, 0x1, R154, P2 ;  /* 0x00000001b7957824 */ /* 0x000fe200010e069a */
[----:B-1----:R-:W-:-:S04]  /*3fc0*/  IADD3 R146, P1, R178, R111, RZ ;  /* 0x0000006fb2927210 */ /* 0x002fc80007f3e0ff */
[----:B------:R0:W3:Y:S01]  /*3fd0*/  @!P0 LDG.E.U8 R192, desc[UR16][R148.64] ;  /* 0x0000001094c08981 */ /* 0x0000e2000c1e1100 */
[----:B------:R-:W-:Y:S02]  /*3fe0*/  PRMT R232, RZ, 0x7610, R232 ;  /* 0x00007610ffe87816 */ /* 0x000fe400000000e8 */
[----:B------:R-:W-:Y:S01]  /*3ff0*/  PRMT R187, RZ, 0x7610, R187 ;  /* 0x00007610ffbb7816 */ /* 0x000fe200000000bb */
[----:B------:R-:W-:Y:S01]  /*4000*/  IMAD.X R147, R183, 0x1, R124, P1 ;  /* 0x00000001b7937824 */ /* 0x000fe200008e067c */
[----:B------:R-:W-:Y:S02]  /*4010*/  PRMT R191, RZ, 0x7610, R191 ;  /* 0x00007610ffbf7816 */ /* 0x000fe400000000bf */
[----:B------:R1:W3:Y:S01]  /*4020*/  @!P0 LDG.E.U8 R232, desc[UR16][R140.64] ;  /* 0x000000108ce88981 */ /* 0x0002e2000c1e1100 */
[----:B0-----:R-:W-:-:S03]  /*4030*/  IADD3 R148, P1, R178, R115, RZ ;  /* 0x00000073b2947210 */ /* 0x001fc60007f3e0ff */
[----:B------:R0:W3:Y:S01]  /*4040*/  @!P0 LDG.E.U8 R187, desc[UR16][R144.64] ;  /* 0x0000001090bb8981 */ /* 0x0000e2000c1e1100 */
[----:B------:R-:W-:Y:S01]  /*4050*/  PRMT R193, RZ, 0x7610, R193 ;  /* 0x00007610ffc17816 */ /* 0x000fe200000000c1 */
[C---:B------:R-:W-:Y:S02]  /*4060*/  IMAD.X R149, R183.reuse, 0x1, R128, P1 ;  /* 0x00000001b7957824 */ /* 0x040fe400008e0680 */
[----:B------:R4:W3:Y:S01]  /*4070*/  @!P0 LDG.E.U8 R191, desc[UR16][R142.64] ;  /* 0x000000108ebf8981 */ /* 0x0008e2000c1e1100 */
[C---:B-1----:R-:W-:Y:S02]  /*4080*/  IADD3 R140, P1, R178.reuse, R117, RZ ;  /* 0x00000075b28c7210 */ /* 0x042fe40007f3e0ff */
[----:B------:R-:W-:Y:S01]  /*4090*/  PRMT R233, RZ, 0x7610, R233 ;  /* 0x00007610ffe97816 */ /* 0x000fe200000000e9 */
[----:B------:R1:W3:Y:S01]  /*40a0*/  @!P0 LDG.E.U8 R193, desc[UR16][R150.64] ;  /* 0x0000001096c18981 */ /* 0x0002e2000c1e1100 */
[----:B0-----:R-:W-:Y:S01]  /*40b0*/  IADD3 R144, P2, R178, R107, RZ ;  /* 0x0000006bb2907210 */ /* 0x001fe20007f5e0ff */
[----:B------:R-:W-:Y:S01]  /*40c0*/  IMAD.X R141, R183, 0x1, R130, P1 ;  /* 0x00000001b78d7824 */ /* 0x000fe200008e0682 */
[----:B------:R-:W-:-:S02]  /*40d0*/  PRMT R234, RZ, 0x7610, R234 ;  /* 0x00007610ffea7816 */ /* 0x000fc400000000ea */
[----:B------:R0:W3:Y:S01]  /*40e0*/  @!P0 LDG.E.U8 R233, desc[UR16][R146.64] ;  /* 0x0000001092e98981 */ /* 0x0000e2000c1e1100 */
[----:B------:R-:W-:Y:S01]  /*40f0*/  IMAD.X R145, R183, 0x1, R120, P2 ;  /* 0x00000001b7917824 */ /* 0x000fe200010e0678 */
[C---:B----4-:R-:W-:Y:S02]  /*4100*/  IADD3 R142, P1, R178.reuse, R121, RZ ;  /* 0x00000079b28e7210 */ /* 0x050fe40007f3e0ff */
[----:B-1----:R-:W-:-:S03]  /*4110*/  IADD3 R150, P2, R178, R113, RZ ;  /* 0x00000071b2967210 */ /* 0x002fc60007f5e0ff */
[C---:B------:R-:W-:Y:S02]  /*4120*/  IMAD.X R143, R183.reuse, 0x1, R134, P1 ;  /* 0x00000001b78f7824 */ /* 0x040fe400008e0686 */
[C---:B------:R-:W-:Y:S01]  /*4130*/  IMAD.X R151, R183.reuse, 0x1, R126, P2 ;  /* 0x00000001b7977824 */ /* 0x040fe200010e067e */
[----:B0-----:R-:W-:Y:S02]  /*4140*/  IADD3 R146, P1, R178, R123, RZ ;  /* 0x0000007bb2927210 */ /* 0x001fe40007f3e0ff */
[----:B------:R-:W-:Y:S02]  /*4150*/  PRMT R237, RZ, 0x7610, R237 ;  /* 0x00007610ffed7816 */ /* 0x000fe400000000ed */
[----:B------:R0:W4:Y:S01]  /*4160*/  @!P0 LDG.E.U8 R234, desc[UR16][R150.64] ;  /* 0x0000001096ea8981 */ /* 0x000122000c1e1100 */
[----:B------:R-:W-:Y:S01]  /*4170*/  IMAD.X R147, R183, 0x1, R136, P1 ;  /* 0x00000001b7937824 */ /* 0x000fe200008e0688 */
[----:B------:R-:W-:Y:S02]  /*4180*/  PRMT R190, RZ, 0x7610, R190 ;  /* 0x00007610ffbe7816 */ /* 0x000fe400000000be */
[----:B------:R1:W4:Y:S01]  /*4190*/  @!P0 LDG.E.U8 R237, desc[UR16][R140.64] ;  /* 0x000000108ced8981 */ /* 0x000322000c1e1100 */
[----:B------:R-:W-:-:S03]  /*41a0*/  PRMT R238, RZ, 0x7610, R238 ;  /* 0x00007610ffee7816 */ /* 0x000fc600000000ee */
[----:B------:R1:W3:Y:S01]  /*41b0*/  @!P0 LDG.E.U8 R190, desc[UR16][R144.64] ;  /* 0x0000001090be8981 */ /* 0x0002e2000c1e1100 */
[C---:B0-----:R-:W-:Y:S02]  /*41c0*/  IADD3 R150, P1, R178.reuse, R104, RZ ;  /* 0x00000068b2967210 */ /* 0x041fe40007f3e0ff */
[----:B------:R-:W-:Y:S01]  /*41d0*/  PRMT R236, RZ, 0x7610, R236 ;  /* 0x00007610ffec7816 */ /* 0x000fe200000000ec */
[----:B------:R0:W4:Y:S02]  /*41e0*/  @!P0 LDG.E.U8 R238, desc[UR16][R142.64] ;  /* 0x000000108eee8981 */ /* 0x000124000c1e1100 */
[----:B------:R-:W-:Y:S01]  /*41f0*/  IMAD.X R151, R183, 0x1, R116, P1 ;  /* 0x00000001b7977824 */ /* 0x000fe200008e0674 */
[C---:B-1----:R-:W-:Y:S02]  /*4200*/  IADD3 R140, P1, R178.reuse, R103, RZ ;  /* 0x00000067b28c7210 */ /* 0x042fe40007f3e0ff */
[----:B------:R-:W-:-:S03]  /*4210*/  IADD3 R144, P2, R178, R119, RZ ;  /* 0x00000077b2907210 */ /* 0x000fc60007f5e0ff */
[C---:B------:R-:W-:Y:S02]  /*4220*/  IMAD.X R141, R183.reuse, 0x1, R114, P1 ;  /* 0x00000001b78d7824 */ /* 0x040fe400008e0672 */
[C---:B------:R-:W-:Y:S01]  /*4230*/  IMAD.X R145, R183.reuse, 0x1, R132, P2 ;  /* 0x00000001b7917824 */ /* 0x040fe200010e0684 */
[----:B0-----:R-:W-:Y:S02]  /*4240*/  IADD3 R142, P1, R178, R102, RZ ;  /* 0x00000066b28e7210 */ /* 0x001fe40007f3e0ff */
[----:B------:R-:W-:Y:S02]  /*4250*/  PRMT R235, RZ, 0x7610, R235 ;  /* 0x00007610ffeb7816 */ /* 0x000fe400000000eb */
[----:B------:R0:W4:Y:S01]  /*4260*/  @!P0 LDG.E.U8 R236, desc[UR16][R144.64] ;  /* 0x0000001090ec8981 */ /* 0x000122000c1e1100 */
[----:B------:R-:W-:Y:S01]  /*4270*/  PRMT R240, RZ, 0x7610, R240 ;  /* 0x00007610fff07816 */ /* 0x000fe200000000f0 */
[----:B------:R-:W-:Y:S02]  /*4280*/  IMAD.X R143, R183, 0x1, R112, P1 ;  /* 0x00000001b78f7824 */ /* 0x000fe400008e0670 */
[----:B------:R1:W4:Y:S01]  /*4290*/  @!P0 LDG.E.U8 R235, desc[UR16][R148.64] ;  /* 0x0000001094eb8981 */ /* 0x000322000c1e1100 */
[----:B------:R-:W-:-:S03]  /*42a0*/  PRMT R242, RZ, 0x7610, R242 ;  /* 0x00007610fff27816 */ /* 0x000fc600000000f2 */
[----:B------:R1:W4:Y:S01]  /*42b0*/  @!P0 LDG.E.U8 R240, desc[UR16][R146.64] ;  /* 0x0000001092f08981 */ /* 0x000322000c1e1100 */
[C---:B0-----:R-:W-:Y:S02]  /*42c0*/  IADD3 R144, P1, R178.reuse, R101, RZ ;  /* 0x00000065b2907210 */ /* 0x041fe40007f3e0ff */
[----:B------:R-:W-:Y:S01]  /*42d0*/  PRMT R239, RZ, 0x7610, R239 ;  /* 0x00007610ffef7816 */ /* 0x000fe200000000ef */
[----:B------:R0:W4:Y:S01]  /*42e0*/  @!P0 LDG.E.U8 R242, desc[UR16][R140.64] ;  /* 0x000000108cf28981 */ /* 0x000122000c1e1100 */
[C---:B-1----:R-:W-:Y:S01]  /*42f0*/  IADD3 R148, P2, R178.reuse, R125, RZ ;  /* 0x0000007db2947210 */ /* 0x042fe20007f5e0ff */
[----:B------:R-:W-:Y:S01]  /*4300*/  IMAD.X R145, R183, 0x1, R110, P1 ;  /* 0x00000001b7917824 */ /* 0x000fe200008e066e */
[----:B------:R-:W-:-:S03]  /*4310*/  IADD3 R146, P1, R178, R100, RZ ;  /* 0x00000064b2927210 */ /* 0x000fc60007f3e0ff */
[C---:B------:R-:W-:Y:S01]  /*4320*/  IMAD.X R149, R183.reuse, 0x1, R138, P2 ;  /* 0x00000001b7957824 */ /* 0x040fe200010e068a */
[----:B------:R-:W-:Y:S02]  /*4330*/  PRMT R241, RZ, 0x7610, R241 ;  /* 0x00007610fff17816 */ /* 0x000fe400000000f1 */
[----:B------:R-:W-:Y:S01]  /*4340*/  PRMT R243, RZ, 0x7610, R243 ;  /* 0x00007610fff37816 */ /* 0x000fe200000000f3 */
[C---:B------:R-:W-:Y:S01]  /*4350*/  IMAD.X R147, R183.reuse, 0x1, R108, P1 ;  /* 0x00000001b7937824 */ /* 0x040fe200008e066c */
[----:B0-----:R-:W-:Y:S01]  /*4360*/  IADD3 R140, P1, R178, R68, RZ ;  /* 0x00000044b28c7210 */ /* 0x001fe20007f3e0ff */
[----:B------:R0:W4:Y:S04]  /*4370*/  @!P0 LDG.E.U8 R239, desc[UR16][R148.64] ;  /* 0x0000001094ef8981 */ /* 0x000128000c1e1100 */
[----:B------:R1:W4:Y:S01]  /*4380*/  @!P0 LDG.E.U8 R241, desc[UR16][R150.64] ;  /* 0x0000001096f18981 */ /* 0x000322000c1e1100 */
[----:B------:R-:W-:-:S03]  /*4390*/  IMAD.X R141, R183, 0x1, R106, P1 ;  /* 0x00000001b78d7824 */ /* 0x000fc600008e066a */
[----:B------:R1:W4:Y:S01]  /*43a0*/  @!P0 LDG.E.U8 R243, desc[UR16][R142.64] ;  /* 0x000000108ef38981 */ /* 0x000322000c1e1100 */
[----:B0-----:R-:W-:Y:S02]  /*43b0*/  PRMT R148, RZ, 0x7610, R148 ;  /* 0x00007610ff947816 */ /* 0x001fe40000000094 */
[----:B------:R-:W-:Y:S02]  /*43c0*/  PRMT R149, RZ, 0x7610, R149 ;  /* 0x00007610ff957816 */ /* 0x000fe40000000095 */
[----:B-1----:R-:W-:Y:S02]  /*43d0*/  PRMT R150, RZ, 0x7610, R150 ;  /* 0x00007610ff967816 */ /* 0x002fe40000000096 */
[----:B------:R-:W4:Y:S04]  /*43e0*/  @!P0 LDG.E.U8 R148, desc[UR16][R144.64] ;  /* 0x0000001090948981 */ /* 0x000f28000c1e1100 */
[----:B------:R-:W4:Y:S04]  /*43f0*/  @!P0 LDG.E.U8 R149, desc[UR16][R146.64] ;  /* 0x0000001092958981 */ /* 0x000f28000c1e1100 */
[----:B------:R0:W4:Y:S01]  /*4400*/  @!P0 LDG.E.U8 R150, desc[UR16][R140.64] ;  /* 0x000000108c968981 */ /* 0x000122000c1e1100 */
[----:B------:R-:W-:-:S02]  /*4410*/  IMAD.SHL.U32 R142, R0, 0x40, RZ ;  /* 0x00000040008e7824 */ /* 0x000fc400078e00ff */
[----:B------:R-:W-:-:S03]  /*4420*/  IMAD.SHL.U32 R143, R0, 0x8, RZ ;  /* 0x00000008008f7824 */ /* 0x000fc600078e00ff */
[----:B------:R-:W-:-:S04]  /*4430*/  LOP3.LUT R142, R142, 0xfc0, RZ, 0xc0, !PT ;  /* 0x00000fc08e8e7812 */ /* 0x000fc800078ec0ff */
[----:B------:R-:W-:-:S04]  /*4440*/  LOP3.LUT R142, R142, 0x30, R143, 0xf8, !PT ;  /* 0x000000308e8e7812 */ /* 0x000fc800078ef88f */
[----:B------:R-:W-:-:S04]  /*4450*/  LOP3.LUT R231, R142, R231, RZ, 0xfc, !PT ;  /* 0x000000e78ee77212 */ /* 0x000fc800078efcff */
[C---:B------:R-:W-:Y:S01]  /*4460*/  LOP3.LUT R142, R231.reuse, 0x10, RZ, 0x3c, !PT ;  /* 0x00000010e78e7812 */ /* 0x040fe200078e3cff */
[----:B------:R-:W-:Y:S01]  /*4470*/  STS.U8 [R231+UR10], R212 ;  /* 0x000000d4e7007988 */ /* 0x000fe2000800000a */
[----:B0-----:R-:W-:-:S03]  /*4480*/  LOP3.LUT R140, R231, 0x20, RZ, 0x3c, !PT ;  /* 0x00000020e78c7812 */ /* 0x001fc600078e3cff */
[----:B------:R-:W-:Y:S01]  /*4490*/  STS.U8 [R231+UR10+0x2], R230 ;  /* 0x000002e6e7007988 */ /* 0x000fe2000800000a */
[----:B------:R-:W-:-:S03]  /*44a0*/  LOP3.LUT R141, R0, 0x7f, RZ, 0xc0, !PT ;  /* 0x0000007f008d7812 */ /* 0x000fc600078ec0ff */
[----:B------:R-:W-:Y:S04]  /*44b0*/  STS.U8 [R231+UR10+0x4], R229 ;  /* 0x000004e5e7007988 */ /* 0x000fe8000800000a */
[----:B-----5:R-:W-:Y:S04]  /*44c0*/  STS.U8 [R231+UR10+0x6], R228 ;  /* 0x000006e4e7007988 */ /* 0x020fe8000800000a */
[----:B------:R-:W-:Y:S04]  /*44d0*/  STS.U8 [R231+UR10+0x8], R218 ;  /* 0x000008dae7007988 */ /* 0x000fe8000800000a */
[----:B------:R-:W-:Y:S04]  /*44e0*/  STS.U8 [R231+UR10+0xa], R227 ;  /* 0x00000ae3e7007988 */ /* 0x000fe8000800000a */
[----:B------:R-:W-:Y:S04]  /*44f0*/  STS.U8 [R231+UR10+0xc], R226 ;  /* 0x00000ce2e7007988 */ /* 0x000fe8000800000a */
[----:B------:R0:W-:Y:S01]  /*4500*/  STS.U8 [R231+UR10+0xe], R225 ;  /* 0x00000ee1e7007988 */ /* 0x0001e2000800000a */
[----:B------:R-:W-:-:S03]  /*4510*/  LOP3.LUT R143, R141, 0x10, RZ, 0x3c, !PT ;  /* 0x000000108d8f7812 */ /* 0x000fc600078e3cff */
[----:B------:R-:W-:Y:S01]  /*4520*/  STS.U8 [R142+UR10], R224 ;  /* 0x000000e08e007988 */ /* 0x000fe2000800000a */
[----:B0-----:R-:W-:-:S03]  /*4530*/  LOP3.LUT R231, R231, 0x30, RZ, 0x3c, !PT ;  /* 0x00000030e7e77812 */ /* 0x001fc600078e3cff */
[----:B------:R-:W-:Y:S04]  /*4540*/  STS.U8 [R142+UR10+0x2], R223 ;  /* 0x000002df8e007988 */ /* 0x000fe8000800000a */
[----:B------:R-:W-:Y:S04]  /*4550*/  STS.U8 [R142+UR10+0x4], R222 ;  /* 0x000004de8e007988 */ /* 0x000fe8000800000a */
[----:B------:R-:W-:Y:S04]  /*4560*/  STS.U8 [R142+UR10+0x6], R221 ;  /* 0x000006dd8e007988 */ /* 0x000fe8000800000a */
[----:B------:R-:W-:Y:S04]  /*4570*/  STS.U8 [R142+UR10+0x8], R209 ;  /* 0x000008d18e007988 */ /* 0x000fe8000800000a */
[----:B------:R-:W-:Y:S04]  /*4580*/  STS.U8 [R142+UR10+0xa], R220 ;  /* 0x00000adc8e007988 */ /* 0x000fe8000800000a */
[----:B------:R-:W-:Y:S04]  /*4590*/  STS.U8 [R142+UR10+0xc], R219 ;  /* 0x00000cdb8e007988 */ /* 0x000fe8000800000a */
[----:B------:R-:W-:Y:S04]  /*45a0*/  STS.U8 [R142+UR10+0xe], R217 ;  /* 0x00000ed98e007988 */ /* 0x000fe8000800000a */
[----:B------:R-:W-:Y:S04]  /*45b0*/  STS.U8 [R140+UR10], R216 ;  /* 0x000000d88c007988 */ /* 0x000fe8000800000a */
[----:B------:R-:W-:Y:S04]  /*45c0*/  STS.U8 [R140+UR10+0x2], R215 ;  /* 0x000002d78c007988 */ /* 0x000fe8000800000a */
[----:B------:R-:W-:Y:S04]  /*45d0*/  STS.U8 [R140+UR10+0x4], R214 ;  /* 0x000004d68c007988 */ /* 0x000fe8000800000a */
[----:B------:R-:W-:Y:S04]  /*45e0*/  STS.U8 [R140+UR10+0x6], R213 ;  /* 0x000006d58c007988 */ /* 0x000fe8000800000a */
[----:B------:R-:W-:Y:S04]  /*45f0*/  STS.U8 [R140+UR10+0x8], R201 ;  /* 0x000008c98c007988 */ /* 0x000fe8000800000a */
[----:B------:R-:W-:Y:S04]  /*4600*/  STS.U8 [R140+UR10+0xa], R211 ;  /* 0x00000ad38c007988 */ /* 0x000fe8000800000a */
[----:B------:R-:W-:Y:S04]  /*4610*/  STS.U8 [R140+UR10+0xc], R210 ;  /* 0x00000cd28c007988 */ /* 0x000fe8000800000a */
[----:B------:R0:W-:Y:S04]  /*4620*/  STS.U8 [R140+UR10+0xe], R208 ;  /* 0x00000ed08c007988 */ /* 0x0001e8000800000a */
[----:B------:R-:W-:Y:S04]  /*4630*/  STS.U8 [R231+UR10], R207 ;  /* 0x000000cfe7007988 */ /* 0x000fe8000800000a */
[----:B------:R-:W-:Y:S01]  /*4640*/  STS.U8 [R231+UR10+0x2], R206 ;  /* 0x000002cee7007988 */ /* 0x000fe2000800000a */
        /* <DEDUP_REMOVED lines=8> */
[----:B--2---:R-:W-:Y:S04]  /*46d0*/  STS.U8 [R141+UR10+0x1200], R198 ;  /* 0x001200c68d007988 */ /* 0x004fe8000800000a */
[----:B------:R-:W-:Y:S04]  /*46e0*/  STS.U8 [R141+UR10+0x1400], R197 ;  /* 0x001400c58d007988 */ /* 0x000fe8000800000a */
[----:B------:R-:W-:Y:S01]  /*46f0*/  STS.U8 [R141+UR10+0x1600], R196 ;  /* 0x001600c48d007988 */ /* 0x000fe2000800000a */
[----:B------:R-:W-:Y:S01]  /*4700*/  UMOV UR20, UR4 ;  /* 0x0000000400147c82 */ /* 0x000fe20008000000 */
[----:B------:R-:W-:Y:S01]  /*4710*/  UMOV UR21, 0x80000020 ;  /* 0x8000002000157882 */ /* 0x000fe20000000000 */
[----:B------:R-:W-:Y:S01]  /*4720*/  UMOV UR22, UR6 ;  /* 0x0000000600167c82 */ /* 0x000fe20008000000 */
[----:B------:R-:W-:Y:S01]  /*4730*/  UMOV UR23, 0x80000020 ;  /* 0x8000002000177882 */ /* 0x000fe20000000000 */
[----:B---3--:R-:W-:Y:S04]  /*4740*/  STS.U8 [R141+UR10+0x1c00], R190 ;  /* 0x001c00be8d007988 */ /* 0x008fe8000800000a */
[----:B----4-:R-:W-:Y:S04]  /*4750*/  STS.U8 [R141+UR10+0x1a00], R235 ;  /* 0x001a00eb8d007988 */ /* 0x010fe8000800000a */
[----:B------:R-:W-:Y:S04]  /*4760*/  STS.U8 [R141+UR10+0x1800], R240 ;  /* 0x001800f08d007988 */ /* 0x000fe8000800000a */
[----:B------:R0:W-:Y:S04]  /*4770*/  STS.U8 [R141+UR10+0x1e00], R243 ;  /* 0x001e00f38d007988 */ /* 0x0001e8000800000a */
[----:B------:R1:W-:Y:S01]  /*4780*/  STS.U8 [R143+UR10+0x1080], R195 ;  /* 0x001080c38f007988 */ /* 0x0003e2000800000a */
[----:B0-----:R-:W-:-:S03]  /*4790*/  LOP3.LUT R141, R141, 0x30, RZ, 0x3c, !PT ;  /* 0x000000308d8d7812 */ /* 0x001fc600078e3cff */
[----:B------:R1:W-:Y:S04]  /*47a0*/  STS.U8 [R143+UR10+0x1280], R194 ;  /* 0x001280c28f007988 */ /* 0x0003e8000800000a */
        /* <DEDUP_REMOVED lines=21> */
[----:B------:R1:W-:Y:S01]  /*4900*/  STS.U8 [R141+UR10+0x1f80], R150 ;  /* 0x001f80968d007988 */ /* 0x0003e2000800000a */
[----:B------:R0:W-:Y:S06]  /*4910*/  MEMBAR.ALL.CTA ;  /* 0x0000000000007992 */ /* 0x0001ec0000008000 */
[----:B0-----:R-:W0:Y:S02]  /*4920*/  FENCE.VIEW.ASYNC.S ;  /* 0x00000000000073c6 */ /* 0x001e240000000000 */
[----:B0-----:R-:W-:Y:S06]  /*4930*/  BAR.SYNC.DEFER_BLOCKING 0x0 ;  /* 0x0000000000007b1d */ /* 0x001fec0000010000 */
[----:B------:R-:W-:-:S06]  /*4940*/  WARPGROUP.ARRIVE ;  /* 0x00000000000079c5 */ /* 0x000fcc0000000000 */
[----:B------:R-:W-:Y:S01]  /*4950*/  QGMMA.64x64x32.F32.E5M2.E5M2 R24, gdesc[UR20], R24 ;  /* 0x00e00000141879f3 */ /* 0x000fe20008703818 */
[----:B------:R-:W-:Y:S02]  /*4960*/  USHF.R.S32.HI UR8, URZ, 0x1f, UR18 ;  /* 0x0000001f3f087899 */ /* 0x000fe40008011412 */
[----:B------:R-:W-:-:S04]  /*4970*/  IADD3 R104, P5, R104, UR18, RZ ;  /* 0x0000001268687c10 */ /* 0x000fc8000ffbe0ff */
[----:B------:R-:W-:Y:S02]  /*4980*/  IADD3.X R116, R116, UR8, RZ, P5, !PT ;  /* 0x0000000874747c10 */ /* 0x000fe4000affe4ff */
[----:B------:R-:W-:Y:S02]  /*4990*/  IADD3 R117, P5, R117, UR18, RZ ;  /* 0x0000001275757c10 */ /* 0x000fe4000ffbe0ff */
[----:B------:R-:W-:Y:S02]  /*49a0*/  IADD3 R68, P0, R68, UR18, RZ ;  /* 0x0000001244447c10 */ /* 0x000fe4000ff1e0ff */
[----:B------:R-:W-:Y:S02]  /*49b0*/  IADD3 R100, P1, R100, UR18, RZ ;  /* 0x0000001264647c10 */ /* 0x000fe4000ff3e0ff */
[----:B------:R-:W-:Y:S02]  /*49c0*/  IADD3 R101, P2, R101, UR18, RZ ;  /* 0x0000001265657c10 */ /* 0x000fe4000ff5e0ff */
[----:B------:R-:W-:-:S02]  /*49d0*/  IADD3 R102, P3, R102, UR18, RZ ;  /* 0x0000001266667c10 */ /* 0x000fc4000ff7e0ff */
[----:B------:R-:W-:Y:S02]  /*49e0*/  IADD3.X R130, R130, UR8, RZ, P5, !PT ;  /* 0x0000000882827c10 */ /* 0x000fe4000affe4ff */
[----:B------:R-:W-:Y:S01]  /*49f0*/  IADD3 R131, P5, R131, UR18, RZ ;  /* 0x0000001283837c10 */ /* 0x000fe2000ffbe0ff */
[----:B------:R-:W-:Y:S01]  /*4a00*/  QGMMA.64x64x32.F32.E5M2.E5M2 R24, gdesc[UR12], R24, gsb0 ;  /* 0x00e000000c1879f3 */ /* 0x000fe20008003818 */
[----:B------:R-:W-:Y:S02]  /*4a10*/  IADD3 R103, P4, R103, UR18, RZ ;  /* 0x0000001267677c10 */ /* 0x000fe4000ff9e0ff */
[----:B------:R-:W-:Y:S02]  /*4a20*/  IADD3.X R106, R106, UR8, RZ, P0, !PT ;  /* 0x000000086a6a7c10 */ /* 0x000fe400087fe4ff */
[----:B------:R-:W-:Y:S02]  /*4a30*/  IADD3.X R108, R108, UR8, RZ, P1, !PT ;  /* 0x000000086c6c7c10 */ /* 0x000fe40008ffe4ff */
[----:B------:R-:W-:-:S02]  /*4a40*/  IADD3.X R110, R110, UR8, RZ, P2, !PT ;  /* 0x000000086e6e7c10 */ /* 0x000fc400097fe4ff */
[----:B------:R-:W-:Y:S02]  /*4a50*/  IADD3.X R112, R112, UR8, RZ, P3, !PT ;  /* 0x0000000870707c10 */ /* 0x000fe40009ffe4ff */
[----:B------:R-:W-:Y:S02]  /*4a60*/  IADD3 R105, P6, R105, UR18, RZ ;  /* 0x0000001269697c10 */ /* 0x000fe4000ffde0ff */
[----:B------:R-:W-:Y:S02]  /*4a70*/  IADD3 R107, P0, R107, UR18, RZ ;  /* 0x000000126b6b7c10 */ /* 0x000fe4000ff1e0ff */
[----:B------:R-:W-:Y:S02]  /*4a80*/  IADD3 R109, P1, R109, UR18, RZ ;  /* 0x000000126d6d7c10 */ /* 0x000fe4000ff3e0ff */
[----:B------:R-:W-:Y:S02]  /*4a90*/  IADD3 R111, P2, R111, UR18, RZ ;  /* 0x000000126f6f7c10 */ /* 0x000fe4000ff5e0ff */
[----:B------:R-:W-:Y:S01]  /*4aa0*/  IADD3 R113, P3, R113, UR18, RZ ;  /* 0x0000001271717c10 */ /* 0x000fe2000ff7e0ff */
[----:B------:R-:W-:Y:S01]  /*4ab0*/  VIADD R177, R177, 0xffffffff ;  /* 0xffffffffb1b17836 */ /* 0x000fe20000000000 */
[----:B------:R-:W-:-:S02]  /*4ac0*/  IADD3.X R156, R156, UR8, RZ, P5, !PT ;  /* 0x000000089c9c7c10 */ /* 0x000fc4000affe4ff */
[----:B------:R-:W-:Y:S02]  /*4ad0*/  IADD3.X R114, R114, UR8, RZ, P4, !PT ;  /* 0x0000000872727c10 */ /* 0x000fe4000a7fe4ff */
[----:B------:R-:W-:Y:S02]  /*4ae0*/  IADD3 R157, P5, R157, UR18, RZ ;  /* 0x000000129d9d7c10 */ /* 0x000fe4000ffbe0ff */
[----:B------:R-:W-:Y:S02]  /*4af0*/  IADD3 R115, P4, R115, UR18, RZ ;  /* 0x0000001273737c10 */ /* 0x000fe4000ff9e0ff */
[----:B------:R-:W-:Y:S02]  /*4b00*/  IADD3.X R118, R118, UR8, RZ, P6, !PT ;  /* 0x0000000876767c10 */ /* 0x000fe4000b7fe4ff */
[----:B------:R-:W-:Y:S02]  /*4b10*/  IADD3.X R120, R120, UR8, RZ, P0, !PT ;  /* 0x0000000878787c10 */ /* 0x000fe400087fe4ff */
[----:B------:R-:W-:-:S02]  /*4b20*/  IADD3.X R122, R122, UR8, RZ, P1, !PT ;  /* 0x000000087a7a7c10 */ /* 0x000fc40008ffe4ff */
[----:B------:R-:W-:Y:S02]  /*4b30*/  IADD3.X R124, R124, UR8, RZ, P2, !PT ;  /* 0x000000087c7c7c10 */ /* 0x000fe400097fe4ff */
[----:B------:R-:W-:Y:S02]  /*4b40*/  IADD3.X R126, R126, UR8, RZ, P3, !PT ;  /* 0x000000087e7e7c10 */ /* 0x000fe40009ffe4ff */
[----:B------:R-:W-:Y:S02]  /*4b50*/  IADD3 R119, P6, R119, UR18, RZ ;  /* 0x0000001277777c10 */ /* 0x000fe4000ffde0ff */
[----:B------:R-:W-:Y:S02]  /*4b60*/  IADD3 R121, P0, R121, UR18, RZ ;  /* 0x0000001279797c10 */ /* 0x000fe4000ff1e0ff */
[----:B------:R-:W-:Y:S02]  /*4b70*/  IADD3 R123, P1, R123, UR18, RZ ;  /* 0x000000127b7b7c10 */ /* 0x000fe4000ff3e0ff */
[----:B------:R-:W-:-:S02]  /*4b80*/  IADD3 R125, P2, R125, UR18, RZ ;  /* 0x000000127d7d7c10 */ /* 0x000fc4000ff5e0ff */
[----:B------:R-:W-:Y:S02]  /*4b90*/  IADD3 R127, P3, R127, UR18, RZ ;  /* 0x000000127f7f7c10 */ /* 0x000fe4000ff7e0ff */
[----:B------:R-:W-:Y:S02]  /*4ba0*/  IADD3.X R169, R169, UR8, RZ, P5, !PT ;  /* 0x00000008a9a97c10 */ /* 0x000fe4000affe4ff */
[----:B------:R-:W-:Y:S02]  /*4bb0*/  IADD3.X R128, R128, UR8, RZ, P4, !PT ;  /* 0x0000000880807c10 */ /* 0x000fe4000a7fe4ff */
[----:B------:R-:W-:Y:S02]  /*4bc0*/  ISETP.NE.U32.AND P5, PT, R177, RZ, PT ;  /* 0x000000ffb100720c */ /* 0x000fe40003fa5070 */
[----:B------:R-:W-:Y:S02]  /*4bd0*/  IADD3 R129, P4, R129, UR18, RZ ;  /* 0x0000001281817c10 */ /* 0x000fe4000ff9e0ff */
[----:B------:R-:W-:-:S02]  /*4be0*/  IADD3.X R132, R132, UR8, RZ, P6, !PT ;  /* 0x0000000884847c10 */ /* 0x000fc4000b7fe4ff */
[----:B------:R-:W-:Y:S02]  /*4bf0*/  IADD3.X R134, R134, UR8, RZ, P0, !PT ;  /* 0x0000000886867c10 */ /* 0x000fe400087fe4ff */
[----:B------:R-:W-:Y:S02]  /*4c00*/  IADD3.X R136, R136, UR8, RZ, P1, !PT ;  /* 0x0000000888887c10 */ /* 0x000fe40008ffe4ff */
[----:B------:R-:W-:Y:S02]  /*4c10*/  IADD3.X R138, R138, UR8, RZ, P2, !PT ;  /* 0x000000088a8a7c10 */ /* 0x000fe400097fe4ff */
[----:B------:R-:W-:Y:S02]  /*4c20*/  IADD3.X R152, R152, UR8, RZ, P3, !PT ;  /* 0x0000000898987c10 */ /* 0x000fe40009ffe4ff */
[----:B------:R-:W-:Y:S02]  /*4c30*/  IADD3 R133, P6, R133, UR18, RZ ;  /* 0x0000001285857c10 */ /* 0x000fe4000ffde0ff */
[----:B------:R-:W-:-:S02]  /*4c40*/  IADD3 R135, P0, R135, UR18, RZ ;  /* 0x0000001287877c10 */ /* 0x000fc4000ff1e0ff */
[----:B------:R-:W-:Y:S02]  /*4c50*/  IADD3 R137, P1, R137, UR18, RZ ;  /* 0x0000001289897c10 */ /* 0x000fe4000ff3e0ff */
[----:B------:R-:W-:Y:S02]  /*4c60*/  IADD3 R139, P2, R139, UR18, RZ ;  /* 0x000000128b8b7c10 */ /* 0x000fe4000ff5e0ff */
[----:B------:R-:W-:Y:S02]  /*4c70*/  IADD3 R153, P3, R153, UR18, RZ ;  /* 0x0000001299997c10 */ /* 0x000fe4000ff7e0ff */
[----:B------:R-:W-:Y:S02]  /*4c80*/  IADD3.X R154, R154, UR8, RZ, P4, !PT ;  /* 0x000000089a9a7c10 */ /* 0x000fe4000a7fe4ff */
        /* <DEDUP_REMOVED lines=11> */
[----:B------:R-:W-:Y:S01]  /*4d40*/  IADD3.X R168, R168, UR8, RZ, P4, !PT ;  /* 0x00000008a8a87c10 */ /* 0x000fe2000a7fe4ff */
[----:B------:R-:W-:Y:S01]  /*4d50*/  UIADD3 UR11, UR11, -0x40, URZ ;  /* 0xffffffc00b0b7890 */ /* 0x000fe2000fffe03f */
[----:B------:R-:W-:Y:S01]  /*4d60*/  IADD3 R170, P4, R69, R170, RZ ;  /* 0x000000aa45aa7210 */ /* 0x000fe20007f9e0ff */
[----:B------:R-:W-:Y:S02]  /*4d70*/  WARPGROUP.DEPBAR.LE gsb0, 0x0 ;  /* 0x00008000000079c5 */ /* 0x000fe40000010000 */
[----:B------:R-:W-:-:S02]  /*4d80*/  IADD3.X R171, R171, UR8, RZ, P6, !PT ;  /* 0x00000008abab7c10 */ /* 0x000fc4000b7fe4ff */
[----:B------:R-:W-:Y:S02]  /*4d90*/  IADD3.X R172, R172, UR8, RZ, P0, !PT ;  /* 0x00000008acac7c10 */ /* 0x000fe400087fe4ff */
[----:B------:R-:W-:Y:S02]  /*4da0*/  IADD3.X R173, R173, UR8, RZ, P1, !PT ;  /* 0x00000008adad7c10 */ /* 0x000fe40008ffe4ff */
[----:B------:R-:W-:Y:S02]  /*4db0*/  IADD3.X R174, R174, UR8, RZ, P2, !PT ;  /* 0x00000008aeae7c10 */ /* 0x000fe400097fe4ff */
[----:B------:R-:W-:Y:S02]  /*4dc0*/  IADD3.X R175, R175, UR8, RZ, P3, !PT ;  /* 0x00000008afaf7c10 */ /* 0x000fe40009ffe4ff */
[----:B------:R-:W-:Y:S01]  /*4dd0*/  LEA.HI.X.SX32 R176, R69, R176, 0x1, P4 ;  /* 0x000000b045b07211 */ /* 0x000fe200020f0eff */
[----:B-1----:R-:W-:Y:S06]  /*4de0*/  @P5 BRA `(.L_x_2) ;  /* 0xffffffe000745947 */ /* 0x002fec000383ffff */
.L_x_1:
[----:B------:R-:W-:Y:S01]  /*4df0*/  F2FP.SATFINITE.E5M2.F32.PACK_AB_MERGE_C R26, R27, R26, RZ ;  /* 0x0000001a1b1a723e */ /* 0x000fe200048060ff */
[C---:B------:R-:W-:Y:S01]  /*4e00*/  IMAD.SHL.U32 R27, R0.reuse, 0x100, RZ ;  /* 0x00000100001b7824 */ /* 0x040fe200078e00ff */
[----:B------:R-:W-:Y:S01]  /*4e10*/  F2FP.SATFINITE.E5M2.F32.PACK_AB_MERGE_C R24, R25, R24, RZ ;  /* 0x000000181918723e */ /* 0x000fe200048060ff */
[C---:B------:R-:W-:Y:S01]  /*4e20*/  IMAD.SHL.U32 R25, R0.reuse, 0x10, RZ ;  /* 0x0000001000197824 */ /* 0x040fe200078e00ff */
[----:B------:R-:W-:Y:S01]  /*4e30*/  F2FP.SATFINITE.E5M2.F32.PACK_AB_MERGE_C R28, R29, R28, RZ ;  /* 0x0000001c1d1c723e */ /* 0x000fe200048060ff */
[----:B------:R-:W-:Y:S01]  /*4e40*/  IMAD.SHL.U32 R0, R0, 0x20, RZ ;  /* 0x0000002000007824 */ /* 0x000fe200078e00ff */
[----:B------:R-:W-:Y:S01]  /*4e50*/  F2FP.SATFINITE.E5M2.F32.PACK_AB_MERGE_C R32, R33, R32, RZ ;  /* 0x000000202120723e */ /* 0x000fe200048060ff */
[----:B------:R-:W-:Y:S01]  /*4e60*/  ULDC.64 UR6, c[0x0][0x228] ;  /* 0x00008a0000067ab9 */ /* 0x000fe20000000a00 */
[----:B------:R-:W-:Y:S01]  /*4e70*/  LOP3.LUT R68, R27, 0x800, RZ, 0xc0, !PT ;  /* 0x000008001b447812 */ /* 0x000fe200078ec0ff */
[----:B------:R-:W-:Y:S01]  /*4e80*/  ULDC UR4, c[0x0][0x244] ;  /* 0x0000910000047ab9 */ /* 0x000fe20000000800 */
[----:B------:R-:W-:-:S02]  /*4e90*/  LOP3.LUT R29, R24, 0xffff, RZ, 0xc0, !PT ;  /* 0x0000ffff181d7812 */ /* 0x000fc400078ec0ff */
[----:B------:R-:W-:Y:S02]  /*4ea0*/  LOP3.LUT R28, R28, 0xffff, RZ, 0xc0, !PT ;  /* 0x0000ffff1c1c7812 */ /* 0x000fe400078ec0ff */
[----:B------:R-:W-:Y:S02]  /*4eb0*/  LOP3.LUT R27, R25, 0x70, RZ, 0xc0, !PT ;  /* 0x00000070191b7812 */ /* 0x000fe400078ec0ff */
[----:B------:R-:W-:Y:S02]  /*4ec0*/  LOP3.LUT R70, R32, 0xffff, RZ, 0xc0, !PT ;  /* 0x0000ffff20467812 */ /* 0x000fe400078ec0ff */
[----:B------:R-:W-:Y:S02]  /*4ed0*/  LOP3.LUT R32, R0, 0x800, RZ, 0xc0, !PT ;  /* 0x0000080000207812 */ /* 0x000fe400078ec0ff */
[C---:B------:R-:W-:Y:S01]  /*4ee0*/  ISETP.GE.AND P0, PT, R66.reuse, UR6, PT ;  /* 0x0000000642007c0c */ /* 0x040fe2000bf06270 */
[----:B------:R-:W-:Y:S01]  /*4ef0*/  IMAD R66, R66, UR4, RZ ;  /* 0x0000000442427c24 */ /* 0x000fe2000f8e02ff */
[----:B------:R-:W-:Y:S01]  /*4f00*/  F2FP.SATFINITE.E5M2.F32.PACK_AB_MERGE_C R30, R31, R30, RZ ;  /* 0x0000001e1f1e723e */ /* 0x000fe200048060ff */
[----:B------:R-:W-:Y:S01]  /*4f10*/  ULDC.64 UR4, c[0x0][0x220] ;  /* 0x0000880000047ab9 */ /* 0x000fe20000000a00 */
[----:B------:R-:W-:-:S02]  /*4f20*/  SHF.R.U32.HI R24, RZ, 0x8, R28 ;  /* 0x00000008ff187819 */ /* 0x000fc4000001161c */
[----:B------:R-:W-:Y:S02]  /*4f30*/  SHF.R.U32.HI R0, RZ, 0x8, R29 ;  /* 0x00000008ff007819 */ /* 0x000fe4000001161d */
[----:B------:R-:W-:Y:S02]  /*4f40*/  F2FP.SATFINITE.E5M2.F32.PACK_AB_MERGE_C R34, R35, R34, RZ ;  /* 0x000000222322723e */ /* 0x000fe400048060ff */
[----:B------:R-:W-:Y:S02]  /*4f50*/  IADD3 R68, R27, UR10, R68 ;  /* 0x0000000a1b447c10 */ /* 0x000fe4000fffe044 */
[----:B------:R-:W-:Y:S02]  /*4f60*/  LOP3.LUT R27, R25, 0x3f0, RZ, 0xc0, !PT ;  /* 0x000003f0191b7812 */ /* 0x000fe400078ec0ff */
[----:B------:R-:W-:Y:S02]  /*4f70*/  PRMT R25, R29, 0x3340, R28 ;  /* 0x000033401d197816 */ /* 0x000fe4000000001c */
[----:B------:R-:W-:-:S02]  /*4f80*/  ISETP.LT.AND P5, PT, R3, UR7, !P0 ;  /* 0x0000000703007c0c */ /* 0x000fc4000c7a1270 */
[----:B------:R-:W-:Y:S02]  /*4f90*/  LOP3.LUT R26, R26, 0xffff, RZ, 0xc0, !PT ;  /* 0x0000ffff1a1a7812 */ /* 0x000fe400078ec0ff */
[----:B------:R-:W-:Y:S02]  /*4fa0*/  PRMT R28, R70, 0x3340, R1 ;  /* 0x00003340461c7816 */ /* 0x000fe40000000001 */
[----:B------:R-:W-:Y:S02]  /*4fb0*/  LOP3.LUT R24, R24, 0xffff, RZ, 0xc0, !PT ;  /* 0x0000ffff18187812 */ /* 0x000fe400078ec0ff */
[----:B------:R-:W-:Y:S02]  /*4fc0*/  LOP3.LUT R29, R0, 0xffff, RZ, 0xc0, !PT ;  /* 0x0000ffff001d7812 */ /* 0x000fe400078ec0ff */
[----:B------:R-:W-:Y:S02]  /*4fd0*/  LOP3.LUT R3, R30, 0xffff, RZ, 0xc0, !PT ;  /* 0x0000ffff1e037812 */ /* 0x000fe400078ec0ff */
[----:B------:R-:W-:-:S02]  /*4fe0*/  LOP3.LUT R34, R34, 0xffff, RZ, 0xc0, !PT ;  /* 0x0000ffff22227812 */ /* 0x000fc400078ec0ff */
[----:B------:R-:W-:Y:S02]  /*4ff0*/  F2FP.SATFINITE.E5M2.F32.PACK_AB_MERGE_C R36, R37, R36, RZ ;  /* 0x000000242524723e */ /* 0x000fe400048060ff */
[----:B------:R-:W-:Y:S02]  /*5000*/  IADD3 R37, R27, UR10, R32 ;  /* 0x0000000a1b257c10 */ /* 0x000fe4000fffe020 */
[----:B------:R-:W-:Y:S02]  /*5010*/  SHF.R.U32.HI R0, RZ, 0x8, R26 ;  /* 0x00000008ff007819 */ /* 0x000fe4000001161a */
[----:B------:R-:W-:Y:S02]  /*5020*/  PRMT R27, R25, 0x5410, R28 ;  /* 0x00005410191b7816 */ /* 0x000fe4000000001c */
[----:B------:R-:W-:Y:S02]  /*5030*/  PRMT R29, R29, 0x3340, R24 ;  /* 0x000033401d1d7816 */ /* 0x000fe40000000018 */
[----:B------:R-:W-:-:S02]  /*5040*/  PRMT R26, R26, 0x3340, R3 ;  /* 0x000033401a1a7816 */ /* 0x000fc40000000003 */
[----:B------:R-:W-:Y:S02]  /*5050*/  SHF.R.U32.HI R24, RZ, 0x8, R70 ;  /* 0x00000008ff187819 */ /* 0x000fe40000011646 */
[----:B------:R-:W-:Y:S02]  /*5060*/  SHF.R.U32.HI R3, RZ, 0x8, R3 ;  /* 0x00000008ff037819 */ /* 0x000fe40000011603 */
[----:B------:R-:W-:Y:S02]  /*5070*/  SHF.R.U32.HI R25, RZ, 0x8, R34 ;  /* 0x00000008ff197819 */ /* 0x000fe40000011622 */
[----:B------:R-:W-:Y:S02]  /*5080*/  LOP3.LUT R24, R24, 0xffff, RZ, 0xc0, !PT ;  /* 0x0000ffff18187812 */ /* 0x000fe400078ec0ff */
[----:B------:R-:W-:Y:S02]  /*5090*/  LOP3.LUT R3, R3, 0xffff, RZ, 0xc0, !PT ;  /* 0x0000ffff03037812 */ /* 0x000fe400078ec0ff */
[----:B------:R-:W-:-:S02]  /*50a0*/  LOP3.LUT R0, R0, 0xffff, RZ, 0xc0, !PT ;  /* 0x0000ffff00007812 */ /* 0x000fc400078ec0ff */
[----:B------:R-:W-:Y:S02]  /*50b0*/  LOP3.LUT R25, R25, 0xffff, RZ, 0xc0, !PT ;  /* 0x0000ffff19197812 */ /* 0x000fe400078ec0ff */
[----:B------:R-:W-:Y:S02]  /*50c0*/  F2FP.SATFINITE.E5M2.F32.PACK_AB_MERGE_C R38, R39, R38, RZ ;  /* 0x000000262726723e */ /* 0x000fe400048060ff */
[--C-:B------:R-:W-:Y:S02]  /*50d0*/  PRMT R31, R34, 0x3340, R1.reuse ;  /* 0x00003340221f7816 */ /* 0x100fe40000000001 */
[----:B------:R-:W-:Y:S02]  /*50e0*/  PRMT R24, R24, 0x3340, R1 ;  /* 0x0000334018187816 */ /* 0x000fe40000000001 */
[----:B------:R-:W-:Y:S02]  /*50f0*/  PRMT R0, R0, 0x3340, R3 ;  /* 0x0000334000007816 */ /* 0x000fe40000000003 */
[----:B------:R-:W-:-:S02]  /*5100*/  PRMT R25, R25, 0x3340, R2 ;  /* 0x0000334019197816 */ /* 0x000fc40000000002 */
[----:B------:R-:W-:Y:S02]  /*5110*/  LOP3.LUT R67, R67, 0x380, RZ, 0xc0, !PT ;  /* 0x0000038043437812 */ /* 0x000fe400078ec0ff */
[----:B------:R-:W-:Y:S02]  /*5120*/  PRMT R31, R26, 0x5410, R31 ;  /* 0x000054101a1f7816 */ /* 0x000fe4000000001f */
[----:B------:R-:W-:Y:S01]  /*5130*/  PRMT R29, R29, 0x5410, R24 ;  /* 0x000054101d1d7816 */ /* 0x000fe20000000018 */
[----:B------:R-:W-:Y:S01]  /*5140*/  IMAD.IADD R67, R67, 0x1, R68 ;  /* 0x0000000143437824 */ /* 0x000fe200078e0244 */
[----:B------:R-:W-:Y:S02]  /*5150*/  PRMT R25, R0, 0x5410, R25 ;  /* 0x0000541000197816 */ /* 0x000fe40000000019 */
[----:B------:R-:W-:Y:S02]  /*5160*/  LOP3.LUT R36, R36, 0xffff, RZ, 0xc0, !PT ;  /* 0x0000ffff24247812 */ /* 0x000fe400078ec0ff */
[----:B------:R-:W-:-:S02]  /*5170*/  LOP3.LUT R38, R38, 0xffff, RZ, 0xc0, !PT ;  /* 0x0000ffff26267812 */ /* 0x000fc400078ec0ff */
[--C-:B------:R-:W-:Y:S02]  /*5180*/  PRMT R32, R27, 0x4210, R36.reuse ;  /* 0x000042101b207816 */ /* 0x100fe40000000024 */
[----:B------:R-:W-:Y:S02]  /*5190*/  PRMT R33, R29, 0x5210, R36 ;  /* 0x000052101d217816 */ /* 0x000fe40000000024 */
[--C-:B------:R-:W-:Y:S02]  /*51a0*/  PRMT R34, R31, 0x4210, R38.reuse ;  /* 0x000042101f227816 */ /* 0x100fe40000000026 */
[----:B------:R-:W-:Y:S01]  /*51b0*/  PRMT R35, R25, 0x5210, R38 ;  /* 0x0000521019237816 */ /* 0x000fe20000000026 */
[----:B------:R-:W-:Y:S01]  /*51c0*/  BAR.SYNC.DEFER_BLOCKING 0x0 ;  /* 0x0000000000007b1d */ /* 0x000fe20000010000 */
[----:B------:R-:W-:Y:S02]  /*51d0*/  F2FP.SATFINITE.E5M2.F32.PACK_AB_MERGE_C R40, R41, R40, RZ ;  /* 0x000000282928723e */ /* 0x000fe400048060ff */
[----:B------:R-:W-:-:S02]  /*51e0*/  F2FP.SATFINITE.E5M2.F32.PACK_AB_MERGE_C R44, R45, R44, RZ ;  /* 0x0000002c2d2c723e */ /* 0x000fc400048060ff */
[----:B------:R-:W-:Y:S02]  /*51f0*/  F2FP.SATFINITE.E5M2.F32.PACK_AB_MERGE_C R48, R49, R48, RZ ;  /* 0x000000303130723e */ /* 0x000fe400048060ff */
[----:B------:R-:W-:Y:S02]  /*5200*/  LOP3.LUT R40, R40, 0xffff, RZ, 0xc0, !PT ;  /* 0x0000ffff28287812 */ /* 0x000fe400078ec0ff */
[----:B------:R-:W-:Y:S02]  /*5210*/  LOP3.LUT R48, R48, 0xffff, RZ, 0xc0, !PT ;  /* 0x0000ffff30307812 */ /* 0x000fe400078ec0ff */
[----:B------:R-:W-:Y:S02]  /*5220*/  LOP3.LUT R39, R44, 0xffff, RZ, 0xc0, !PT ;  /* 0x0000ffff2c277812 */ /* 0x000fe400078ec0ff */
[----:B------:R-:W-:Y:S02]  /*5230*/  F2FP.SATFINITE.E5M2.F32.PACK_AB_MERGE_C R42, R43, R42, RZ ;  /* 0x0000002a2b2a723e */ /* 0x000fe400048060ff */
[----:B------:R-:W-:-:S02]  /*5240*/  F2FP.SATFINITE.E5M2.F32.PACK_AB_MERGE_C R46, R47, R46, RZ ;  /* 0x0000002e2f2e723e */ /* 0x000fc400048060ff */
[----:B------:R-:W-:Y:S01]  /*5250*/  F2FP.SATFINITE.E5M2.F32.PACK_AB_MERGE_C R50, R51, R50, RZ ;  /* 0x000000323332723e */ /* 0x000fe200048060ff */
[----:B------:R-:W0:Y:S01]  /*5260*/  LDC R47, c[0x0][0x248] ;  /* 0x00009200ff2f7b82 */ /* 0x000e220000000800 */
[----:B------:R-:W-:Y:S02]  /*5270*/  PRMT R3, R48, 0x3340, R1 ;  /* 0x0000334030037816 */ /* 0x000fe40000000001 */
[----:B------:R-:W-:Y:S02]  /*5280*/  PRMT R0, R40, 0x3340, R39 ;  /* 0x0000334028007816 */ /* 0x000fe40000000027 */
[----:B------:R-:W-:Y:S01]  /*5290*/  ISETP.LT.AND P3, PT, R5, UR7, !P0 ;  /* 0x0000000705007c0c */ /* 0x000fe2000c761270 */
[----:B------:R1:W-:Y:S01]  /*52a0*/  STSM.16.M88.4 [R67], R32 ;  /* 0x0000002043007844 */ /* 0x0003e20000000200 */
[----:B------:R-:W-:Y:S02]  /*52b0*/  LOP3.LUT R42, R42, 0xffff, RZ, 0xc0, !PT ;  /* 0x0000ffff2a2a7812 */ /* 0x000fe400078ec0ff */
[----:B------:R-:W-:Y:S01]  /*52c0*/  LOP3.LUT R5, R46, 0xffff, RZ, 0xc0, !PT ;  /* 0x0000ffff2e057812 */ /* 0x000fe200078ec0ff */
[----:B------:R-:W-:Y:S01]  /*52d0*/  BAR.SYNC.DEFER_BLOCKING 0x0 ;  /* 0x0000000000007b1d */ /* 0x000fe20000010000 */
[----:B------:R-:W-:-:S02]  /*52e0*/  LOP3.LUT R50, R50, 0xffff, RZ, 0xc0, !PT ;  /* 0x0000ffff32327812 */ /* 0x000fc400078ec0ff */
[----:B------:R-:W-:Y:S02]  /*52f0*/  PRMT R31, R0, 0x5410, R3 ;  /* 0x00005410001f7816 */ /* 0x000fe40000000003 */
[----:B------:R-:W-:Y:S02]  /*5300*/  ISETP.LT.AND P4, PT, R4, UR7, !P0 ;  /* 0x0000000704007c0c */ /* 0x000fe4000c781270 */
[----:B------:R-:W-:Y:S02]  /*5310*/  SHF.R.U32.HI R0, RZ, 0x8, R40 ;  /* 0x00000008ff007819 */ /* 0x000fe40000011628 */
[----:B------:R-:W-:Y:S02]  /*5320*/  PRMT R30, R42, 0x3340, R5 ;  /* 0x000033402a1e7816 */ /* 0x000fe40000000005 */
[----:B------:R-:W-:Y:S02]  /*5330*/  SHF.R.U32.HI R4, RZ, 0x8, R39 ;  /* 0x00000008ff047819 */ /* 0x000fe40000011627 */
[----:B------:R-:W-:-:S02]  /*5340*/  SHF.R.U32.HI R28, RZ, 0x8, R48 ;  /* 0x00000008ff1c7819 */ /* 0x000fc40000011630 */
[----:B------:R-:W-:Y:S02]  /*5350*/  SHF.R.U32.HI R3, RZ, 0x8, R42 ;  /* 0x00000008ff037819 */ /* 0x000fe4000001162a */
[----:B------:R-:W-:Y:S02]  /*5360*/  SHF.R.U32.HI R5, RZ, 0x8, R5 ;  /* 0x00000008ff057819 */ /* 0x000fe40000011605 */
[----:B------:R-:W-:Y:S02]  /*5370*/  SHF.R.U32.HI R29, RZ, 0x8, R50 ;  /* 0x00000008ff1d7819 */ /* 0x000fe40000011632 */
[----:B-1----:R-:W-:Y:S02]  /*5380*/  LOP3.LUT R33, R0, 0xffff, RZ, 0xc0, !PT ;  /* 0x0000ffff00217812 */ /* 0x002fe400078ec0ff */
[----:B------:R-:W-:Y:S01]  /*5390*/  LOP3.LUT R4, R4, 0xffff, RZ, 0xc0, !PT ;  /* 0x0000ffff04047812 */ /* 0x000fe200078ec0ff */
[----:B------:R-:W1:Y:S01]  /*53a0*/  LDS.128 R24, [R37] ;  /* 0x0000000025187984 */ /* 0x000e620000000c00 */
[----:B------:R-:W-:-:S02]  /*53b0*/  LOP3.LUT R28, R28, 0xffff, RZ, 0xc0, !PT ;  /* 0x0000ffff1c1c7812 */ /* 0x000fc400078ec0ff */
[----:B------:R-:W-:Y:S02]  /*53c0*/  LOP3.LUT R5, R5, 0xffff, RZ, 0xc0, !PT ;  /* 0x0000ffff05057812 */ /* 0x000fe400078ec0ff */
[----:B------:R-:W-:Y:S02]  /*53d0*/  LOP3.LUT R0, R3, 0xffff, RZ, 0xc0, !PT ;  /* 0x0000ffff03007812 */ /* 0x000fe400078ec0ff */
[----:B------:R-:W-:Y:S02]  /*53e0*/  LOP3.LUT R29, R29, 0xffff, RZ, 0xc0, !PT ;  /* 0x0000ffff1d1d7812 */ /* 0x000fe400078ec0ff */
[----:B------:R-:W-:Y:S02]  /*53f0*/  F2FP.SATFINITE.E5M2.F32.PACK_AB_MERGE_C R52, R53, R52, RZ ;  /* 0x000000343534723e */ /* 0x000fe400048060ff */
[----:B------:R-:W-:Y:S02]  /*5400*/  F2FP.SATFINITE.E5M2.F32.PACK_AB_MERGE_C R54, R55, R54, RZ ;  /* 0x000000363736723e */ /* 0x000fe400048060ff */
[----:B------:R-:W-:-:S02]  /*5410*/  PRMT R35, R50, 0x3340, R1 ;  /* 0x0000334032237816 */ /* 0x000fc40000000001 */
[----:B------:R-:W-:Y:S02]  /*5420*/  PRMT R4, R33, 0x3340, R4 ;  /* 0x0000334021047816 */ /* 0x000fe40000000004 */
[----:B------:R-:W-:Y:S02]  /*5430*/  PRMT R3, R28, 0x3340, R1 ;  /* 0x000033401c037816 */ /* 0x000fe40000000001 */
[----:B------:R-:W-:Y:S02]  /*5440*/  PRMT R0, R0, 0x3340, R5 ;  /* 0x0000334000007816 */ /* 0x000fe40000000005 */
[----:B------:R-:W-:Y:S02]  /*5450*/  PRMT R29, R29, 0x3340, R2 ;  /* 0x000033401d1d7816 */ /* 0x000fe40000000002 */
[----:B------:R-:W-:Y:S02]  /*5460*/  PRMT R35, R30, 0x5410, R35 ;  /* 0x000054101e237816 */ /* 0x000fe40000000023 */
[----:B------:R-:W-:-:S02]  /*5470*/  PRMT R3, R4, 0x5410, R3 ;  /* 0x0000541004037816 */ /* 0x000fc40000000003 */
[----:B------:R-:W-:Y:S01]  /*5480*/  PRMT R29, R0, 0x5410, R29 ;  /* 0x00005410001d7816 */ /* 0x000fe2000000001d */
[----:B0-----:R-:W-:Y:S01]  /*5490*/  IMAD R0, R2, R47, RZ ;  /* 0x0000002f02007224 */ /* 0x001fe200078e02ff */
[----:B------:R-:W-:Y:S02]  /*54a0*/  LOP3.LUT R52, R52, 0xffff, RZ, 0xc0, !PT ;  /* 0x0000ffff34347812 */ /* 0x000fe400078ec0ff */
[----:B------:R-:W-:Y:S01]  /*54b0*/  LOP3.LUT R54, R54, 0xffff, RZ, 0xc0, !PT ;  /* 0x0000ffff36367812 */ /* 0x000fe200078ec0ff */
[----:B------:R-:W-:Y:S01]  /*54c0*/  IMAD R5, R47, 0x2, R0 ;  /* 0x000000022f057824 */ /* 0x000fe200078e0200 */
[--C-:B------:R-:W-:Y:S02]  /*54d0*/  PRMT R40, R31, 0x4210, R52.reuse ;  /* 0x000042101f287816 */ /* 0x100fe40000000034 */
[----:B------:R-:W-:Y:S02]  /*54e0*/  PRMT R41, R3, 0x5210, R52 ;  /* 0x0000521003297816 */ /* 0x000fe40000000034 */
[----:B------:R-:W-:-:S02]  /*54f0*/  PRMT R42, R35, 0x4210, R54 ;  /* 0x00004210232a7816 */ /* 0x000fc40000000036 */
[----:B------:R-:W-:Y:S01]  /*5500*/  PRMT R43, R29, 0x5210, R54 ;  /* 0x000052101d2b7816 */ /* 0x000fe20000000036 */
[----:B------:R-:W-:Y:S01]  /*5510*/  BAR.SYNC.DEFER_BLOCKING 0x0 ;  /* 0x0000000000007b1d */ /* 0x000fe20000010000 */
[----:B------:R-:W-:Y:S02]  /*5520*/  IADD3 R39, P1, R66, UR4, RZ ;  /* 0x0000000442277c10 */ /* 0x000fe4000ff3e0ff */
[----:B------:R-:W-:Y:S02]  /*5530*/  ISETP.LT.AND P2, PT, R2, UR7, !P0 ;  /* 0x0000000702007c0c */ /* 0x000fe4000c741270 */
[----:B------:R-:W-:Y:S02]  /*5540*/  LEA.HI.X.SX32 R45, R66, UR5, 0x1, P1 ;  /* 0x00000005422d7c11 */ /* 0x000fe400088f0eff */
[----:B------:R-:W-:Y:S02]  /*5550*/  IADD3 R2, P6, R0, R39, RZ ;  /* 0x0000002700027210 */ /* 0x000fe40007fde0ff */
[----:B-1----:R-:W-:-:S02]  /*5560*/  PRMT R35, R24, 0x7770, RZ ;  /* 0x0000777018237816 */ /* 0x002fc400000000ff */
[----:B------:R-:W-:Y:S01]  /*5570*/  LEA.HI.X.SX32 R3, R0, R45, 0x1, P6 ;  /* 0x0000002d00037211 */ /* 0x000fe200030f0eff */
[----:B------:R-:W-:Y:S01]  /*5580*/  IMAD R0, R47, 0x2, R5 ;  /* 0x000000022f007824 */ /* 0x000fe200078e0205 */
[----:B------:R-:W-:Y:S02]  /*5590*/  IADD3 R4, P6, R5, R39, RZ ;  /* 0x0000002705047210 */ /* 0x000fe40007fde0ff */
[----:B------:R-:W-:Y:S01]  /*55a0*/  ISETP.LT.AND P1, PT, R6, UR7, !P0 ;  /* 0x0000000706007c0c */ /* 0x000fe2000c721270 */
[----:B------:R-:W-:Y:S01]  /*55b0*/  IMAD R29, R47, 0x2, R0 ;  /* 0x000000022f1d7824 */ /* 0x000fe200078e0200 */
[----:B------:R-:W-:Y:S02]  /*55c0*/  LEA.HI.X.SX32 R5, R5, R45, 0x1, P6 ;  /* 0x0000002d05057211 */ /* 0x000fe400030f0eff */
[----:B------:R-:W-:Y:S02]  /*55d0*/  IADD3 R6, P6, R0, R39, RZ ;  /* 0x0000002700067210 */ /* 0x000fe40007fde0ff */
[----:B------:R-:W-:-:S02]  /*55e0*/  PRMT R31, R25, 0x7770, RZ ;  /* 0x00007770191f7816 */ /* 0x000fc400000000ff */
[----:B------:R-:W-:Y:S01]  /*55f0*/  PRMT R33, R26, 0x7770, RZ ;  /* 0x000077701a217816 */ /* 0x000fe200000000ff */
[----:B------:R-:W-:Y:S01]  /*5600*/  STSM.16.M88.4 [R67], R40 ;  /* 0x0000002843007844 */ /* 0x000fe20000000200 */
[----:B------:R-:W-:Y:S06]  /*5610*/  BAR.SYNC.DEFER_BLOCKING 0x0 ;  /* 0x0000000000007b1d */ /* 0x000fec0000010000 */
[----:B------:R0:W-:Y:S01]  /*5620*/  @P2 STG.E.U8 desc[UR16][R2.64], R35 ;  /* 0x0000002302002986 */ /* 0x0001e2000c101110 */
[----:B------:R-:W-:Y:S02]  /*5630*/  ISETP.LT.AND P2, PT, R7, UR7, !P0 ;  /* 0x0000000707007c0c */ /* 0x000fe4000c741270 */
[----:B------:R-:W-:Y:S01]  /*5640*/  LEA.HI.X.SX32 R7, R0, R45, 0x1, P6 ;  /* 0x0000002d00077211 */ /* 0x000fe200030f0eff */
[----:B------:R-:W-:Y:S01]  /*5650*/  IMAD R0, R47, 0x2, R29 ;  /* 0x000000022f007824 */ /* 0x000fe200078e021d */
[----:B------:R-:W-:Y:S01]  /*5660*/  IADD3 R28, P6, R29, R39, RZ ;  /* 0x000000271d1c7210 */ /* 0x000fe20007fde0ff */
[----:B------:R1:W-:Y:S01]  /*5670*/  @P5 STG.E.U8 desc[UR16][R4.64], R31 ;  /* 0x0000001f04005986 */ /* 0x0003e2000c101110 */
[----:B------:R-:W-:-:S02]  /*5680*/  ISETP.LT.AND P5, PT, R8, UR7, !P0 ;  /* 0x0000000708007c0c */ /* 0x000fc4000c7a1270 */
[----:B------:R-:W-:Y:S01]  /*5690*/  LEA.HI.X.SX32 R29, R29, R45, 0x1, P6 ;  /* 0x0000002d1d1d7211 */ /* 0x000fe200030f0eff */
[----:B------:R2:W-:Y:S01]  /*56a0*/  @P4 STG.E.U8 desc[UR16][R6.64], R33 ;  /* 0x0000002106004986 */ /* 0x0005e2000c101110 */
[----:B------:R-:W-:Y:S02]  /*56b0*/  ISETP.LT.AND P4, PT, R9, UR7, !P0 ;  /* 0x0000000709007c0c */ /* 0x000fe4000c781270 */
[C---:B0-----:R-:W-:Y:S02]  /*56c0*/  IADD3 R2, P6, R0.reuse, R39, RZ ;  /* 0x0000002700027210 */ /* 0x041fe40007fde0ff */
[----:B------:R-:W-:Y:S02]  /*56d0*/  PRMT R35, R27, 0x7770, RZ ;  /* 0x000077701b237816 */ /* 0x000fe400000000ff */
[----:B------:R-:W-:Y:S01]  /*56e0*/  LEA.HI.X.SX32 R3, R0, R45, 0x1, P6 ;  /* 0x0000002d00037211 */ /* 0x000fe200030f0eff */
[C---:B-1----:R-:W-:Y:S01]  /*56f0*/  IMAD R5, R47.reuse, 0x2, R0 ;  /* 0x000000022f057824 */ /* 0x042fe200078e0200 */
[----:B------:R-:W-:Y:S01]  /*5700*/  PRMT R31, R24, 0x7771, RZ ;  /* 0x00007771181f7816 */ /* 0x000fe200000000ff */
[----:B------:R-:W-:Y:S01]  /*5710*/  @P3 STG.E.U8 desc[UR16][R28.64], R35 ;  /* 0x000000231c003986 */ /* 0x000fe2000c101110 */
[----:B------:R-:W-:Y:S01]  /*5720*/  ISETP.LT.AND P3, PT, R10, UR7, !P0 ;  /* 0x000000070a007c0c */ /* 0x000fe2000c761270 */
[----:B------:R-:W-:Y:S01]  /*5730*/  IMAD R0, R47, 0x2, R5 ;  /* 0x000000022f007824 */ /* 0x000fe200078e0205 */
[----:B------:R-:W-:Y:S01]  /*5740*/  IADD3 R4, P6, R5, R39, RZ ;  /* 0x0000002705047210 */ /* 0x000fe20007fde0ff */
[----:B------:R0:W-:Y:S01]  /*5750*/  @P1 STG.E.U8 desc[UR16][R2.64], R31 ;  /* 0x0000001f02001986 */ /* 0x0001e2000c101110 */
[----:B--2---:R-:W-:Y:S01]  /*5760*/  PRMT R33, R25, 0x7771, RZ ;  /* 0x0000777119217816 */ /* 0x004fe200000000ff */
[----:B------:R-:W-:Y:S01]  /*5770*/  IMAD R9, R47, 0x2, R0 ;  /* 0x000000022f097824 */ /* 0x000fe200078e0200 */
[----:B------:R-:W-:-:S02]  /*5780*/  LEA.HI.X.SX32 R5, R5, R45, 0x1, P6 ;  /* 0x0000002d05057211 */ /* 0x000fc400030f0eff */
[C---:B------:R-:W-:Y:S02]  /*5790*/  IADD3 R6, P6, R0.reuse, R39, RZ ;  /* 0x0000002700067210 */ /* 0x040fe40007fde0ff */
[----:B------:R-:W-:Y:S01]  /*57a0*/  ISETP.LT.AND P1, PT, R11, UR7, !P0 ;  /* 0x000000070b007c0c */ /* 0x000fe2000c721270 */
[----:B------:R1:W-:Y:S01]  /*57b0*/  @P2 STG.E.U8 desc[UR16][R4.64], R33 ;  /* 0x0000002104002986 */ /* 0x0003e2000c101110 */
[----:B------:R-:W-:Y:S01]  /*57c0*/  LEA.HI.X.SX32 R7, R0, R45, 0x1, P6 ;  /* 0x0000002d00077211 */ /* 0x000fe200030f0eff */
[----:B------:R-:W-:Y:S01]  /*57d0*/  IMAD R0, R47, 0x2, R9 ;  /* 0x000000022f007824 */ /* 0x000fe200078e0209 */
[C---:B------:R-:W-:Y:S02]  /*57e0*/  IADD3 R8, P6, R9.reuse, R39, RZ ;  /* 0x0000002709087210 */ /* 0x040fe40007fde0ff */
[----:B0-----:R-:W-:Y:S02]  /*57f0*/  PRMT R31, R26, 0x7771, RZ ;  /* 0x000077711a1f7816 */ /* 0x001fe400000000ff */
[----:B------:R-:W-:-:S02]  /*5800*/  LEA.HI.X.SX32 R9, R9, R45, 0x1, P6 ;  /* 0x0000002d09097211 */ /* 0x000fc400030f0eff */
[C---:B------:R-:W-:Y:S01]  /*5810*/  IADD3 R2, P6, R0.reuse, R39, RZ ;  /* 0x0000002700027210 */ /* 0x040fe20007fde0ff */
[----:B------:R-:W-:Y:S01]  /*5820*/  @P5 STG.E.U8 desc[UR16][R6.64], R31 ;  /* 0x0000001f06005986 */ /* 0x000fe2000c101110 */
[----:B------:R-:W-:Y:S01]  /*5830*/  PRMT R29, R27, 0x7771, RZ ;  /* 0x000077711b1d7816 */ /* 0x000fe200000000ff */
[C---:B-1----:R-:W-:Y:S01]  /*5840*/  IMAD R4, R47.reuse, 0x2, R0 ;  /* 0x000000022f047824 */ /* 0x042fe200078e0200 */
[----:B------:R-:W-:Y:S02]  /*5850*/  LEA.HI.X.SX32 R3, R0, R45, 0x1, P6 ;  /* 0x0000002d00037211 */ /* 0x000fe400030f0eff */
[----:B------:R-:W-:Y:S01]  /*5860*/  ISETP.LT.AND P2, PT, R12, UR7, !P0 ;  /* 0x000000070c007c0c */ /* 0x000fe2000c741270 */
[----:B------:R-:W-:Y:S01]  /*5870*/  IMAD R0, R47, 0x2, R4 ;  /* 0x000000022f007824 */ /* 0x000fe200078e0204 */
[----:B------:R-:W-:Y:S01]  /*5880*/  IADD3 R10, P6, R4, R39, RZ ;  /* 0x00000027040a7210 */ /* 0x000fe20007fde0ff */
[----:B------:R0:W-:Y:S01]  /*5890*/  @P4 STG.E.U8 desc[UR16][R8.64], R29 ;  /* 0x0000001d08004986 */ /* 0x0001e2000c101110 */
[----:B------:R-:W-:-:S02]  /*58a0*/  PRMT R33, R24, 0x7772, RZ ;  /* 0x0000777218217816 */ /* 0x000fc400000000ff */
[----:B------:R-:W-:Y:S02]  /*58b0*/  LEA.HI.X.SX32 R11, R4, R45, 0x1, P6 ;  /* 0x0000002d040b7211 */ /* 0x000fe400030f0eff */
[C---:B------:R-:W-:Y:S01]  /*58c0*/  IADD3 R12, P6, R0.reuse, R39, RZ ;  /* 0x00000027000c7210 */ /* 0x040fe20007fde0ff */
[----:B------:R-:W1:Y:S01]  /*58d0*/  LDS.128 R4, [R37] ;  /* 0x0000000025047984 */ /* 0x000e620000000c00 */
[----:B------:R-:W-:Y:S02]  /*58e0*/  ISETP.LT.AND P5, PT, R13, UR7, !P0 ;  /* 0x000000070d007c0c */ /* 0x000fe4000c7a1270 */
[----:B------:R-:W-:Y:S01]  /*58f0*/  LEA.HI.X.SX32 R13, R0, R45, 0x1, P6 ;  /* 0x0000002d000d7211 */ /* 0x000fe200030f0eff */
[----:B------:R2:W-:Y:S01]  /*5900*/  @P3 STG.E.U8 desc[UR16][R2.64], R33 ;  /* 0x0000002102003986 */ /* 0x0005e2000c101110 */
[----:B------:R-:W-:Y:S01]  /*5910*/  ISETP.LT.AND P4, PT, R14, UR7, !P0 ;  /* 0x000000070e007c0c */ /* 0x000fe2000c781270 */
[----:B0-----:R-:W-:Y:S01]  /*5920*/  IMAD R8, R47, 0x2, R0 ;  /* 0x000000022f087824 */ /* 0x001fe200078e0200 */
[----:B------:R-:W-:-:S02]  /*5930*/  PRMT R31, R25, 0x7772, RZ ;  /* 0x00007772191f7816 */ /* 0x000fc400000000ff */
[----:B------:R-:W-:Y:S01]  /*5940*/  ISETP.LT.AND P3, PT, R15, UR7, !P0 ;  /* 0x000000070f007c0c */ /* 0x000fe2000c761270 */
[----:B------:R-:W-:Y:S01]  /*5950*/  IMAD R0, R47, 0x2, R8 ;  /* 0x000000022f007824 */ /* 0x000fe200078e0208 */
[----:B------:R-:W-:Y:S01]  /*5960*/  PRMT R29, R26, 0x7772, RZ ;  /* 0x000077721a1d7816 */ /* 0x000fe200000000ff */
[----:B------:R0:W-:Y:S01]  /*5970*/  @P1 STG.E.U8 desc[UR16][R10.64], R31 ;  /* 0x0000001f0a001986 */ /* 0x0001e2000c101110 */
[----:B------:R-:W-:Y:S01]  /*5980*/  PRMT R15, R27, 0x7772, RZ ;  /* 0x000077721b0f7816 */ /* 0x000fe200000000ff */
[----:B------:R-:W-:Y:S01]  /*5990*/  IMAD R14, R47, 0x2, R0 ;  /* 0x000000022f0e7824 */ /* 0x000fe200078e0200 */
[----:B------:R-:W-:Y:S01]  /*59a0*/  PRMT R25, R25, 0x7773, RZ ;  /* 0x0000777319197816 */ /* 0x000fe200000000ff */
[----:B------:R3:W-:Y:S01]  /*59b0*/  @P2 STG.E.U8 desc[UR16][R12.64], R29 ;  /* 0x0000001d0c002986 */ /* 0x0007e2000c101110 */
[----:B--2---:R-:W-:Y:S02]  /*59c0*/  IADD3 R2, P6, R8, R39, RZ ;  /* 0x0000002708027210 */ /* 0x004fe40007fde0ff */
[----:B------:R-:W-:-:S02]  /*59d0*/  ISETP.LT.AND P2, PT, R17, UR7, !P0 ;  /* 0x0000000711007c0c */ /* 0x000fc4000c741270 */
[----:B------:R-:W-:Y:S02]  /*59e0*/  LEA.HI.X.SX32 R3, R8, R45, 0x1, P6 ;  /* 0x0000002d08037211 */ /* 0x000fe400030f0eff */
[----:B------:R-:W-:Y:S02]  /*59f0*/  IADD3 R8, P6, R0, R39, RZ ;  /* 0x0000002700087210 */ /* 0x000fe40007fde0ff */
[----:B------:R-:W-:Y:S01]  /*5a00*/  PRMT R17, R24, 0x7773, RZ ;  /* 0x0000777318117816 */ /* 0x000fe200000000ff */
[----:B------:R2:W-:Y:S01]  /*5a10*/  @P5 STG.E.U8 desc[UR16][R2.64], R15 ;  /* 0x0000000f02005986 */ /* 0x0005e2000c101110 */
[----:B------:R-:W-:Y:S01]  /*5a20*/  LEA.HI.X.SX32 R9, R0, R45, 0x1, P6 ;  /* 0x0000002d00097211 */ /* 0x000fe200030f0eff */
[----:B------:R-:W-:Y:S01]  /*5a30*/  IMAD R0, R47, 0x2, R14 ;  /* 0x000000022f007824 */ /* 0x000fe200078e020e */
[----:B0-----:R-:W-:Y:S02]  /*5a40*/  IADD3 R10, P6, R14, R39, RZ ;  /* 0x000000270e0a7210 */ /* 0x001fe40007fde0ff */
[----:B------:R-:W-:Y:S01]  /*5a50*/  ISETP.LT.AND P1, PT, R16, UR7, !P0 ;  /* 0x0000000710007c0c */ /* 0x000fe2000c721270 */
[----:B------:R0:W-:Y:S01]  /*5a60*/  @P4 STG.E.U8 desc[UR16][R8.64], R17 ;  /* 0x0000001108004986 */ /* 0x0001e2000c101110 */
[----:B------:R-:W-:-:S02]  /*5a70*/  LEA.HI.X.SX32 R11, R14, R45, 0x1, P6 ;  /* 0x0000002d0e0b7211 */ /* 0x000fc400030f0eff */
[----:B---3--:R-:W-:Y:S02]  /*5a80*/  IADD3 R12, P6, R0, R39, RZ ;  /* 0x00000027000c7210 */ /* 0x008fe40007fde0ff */
[----:B------:R-:W-:Y:S01]  /*5a90*/  ISETP.LT.AND P5, PT, R18, UR7, !P0 ;  /* 0x0000000712007c0c */ /* 0x000fe2000c7a1270 */
[C---:B--2---:R-:W-:Y:S01]  /*5aa0*/  IMAD R3, R47.reuse, 0x2, R0 ;  /* 0x000000022f037824 */ /* 0x044fe200078e0200 */
[----:B------:R-:W-:Y:S01]  /*5ab0*/  LEA.HI.X.SX32 R13, R0, R45, 0x1, P6 ;  /* 0x0000002d000d7211 */ /* 0x000fe200030f0eff */
[----:B------:R2:W-:Y:S01]  /*5ac0*/  @P3 STG.E.U8 desc[UR16][R10.64], R25 ;  /* 0x000000190a003986 */ /* 0x0005e2000c101110 */
[----:B------:R-:W-:Y:S01]  /*5ad0*/  PRMT R15, R26, 0x7773, RZ ;  /* 0x000077731a0f7816 */ /* 0x000fe200000000ff */
[----:B------:R-:W-:Y:S01]  /*5ae0*/  IMAD R0, R47, 0x2, R3 ;  /* 0x000000022f007824 */ /* 0x000fe200078e0203 */
[----:B------:R-:W-:Y:S02]  /*5af0*/  IADD3 R2, P6, R3, R39, RZ ;  /* 0x0000002703027210 */ /* 0x000fe40007fde0ff */
[----:B------:R-:W-:Y:S01]  /*5b00*/  ISETP.LT.AND P4, PT, R19, UR7, !P0 ;  /* 0x0000000713007c0c */ /* 0x000fe2000c781270 */
[----:B------:R3:W-:Y:S01]  /*5b10*/  @P1 STG.E.U8 desc[UR16][R12.64], R15 ;  /* 0x0000000f0c001986 */ /* 0x0007e2000c101110 */
[----:B------:R-:W-:-:S02]  /*5b20*/  LEA.HI.X.SX32 R3, R3, R45, 0x1, P6 ;  /* 0x0000002d03037211 */ /* 0x000fc400030f0eff */
[C---:B0-----:R-:W-:Y:S02]  /*5b30*/  IADD3 R8, P6, R0.reuse, R39, RZ ;  /* 0x0000002700087210 */ /* 0x041fe40007fde0ff */
[----:B------:R-:W-:Y:S01]  /*5b40*/  PRMT R27, R27, 0x7773, RZ ;  /* 0x000077731b1b7816 */ /* 0x000fe200000000ff */
[C---:B--2---:R-:W-:Y:S01]  /*5b50*/  IMAD R11, R47.reuse, 0x2, R0 ;  /* 0x000000022f0b7824 */ /* 0x044fe200078e0200 */
[----:B------:R-:W-:Y:S02]  /*5b60*/  LEA.HI.X.SX32 R9, R0, R45, 0x1, P6 ;  /* 0x0000002d00097211 */ /* 0x000fe400030f0eff */
[----:B-1----:R-:W-:Y:S01]  /*5b70*/  PRMT R17, R4, 0x7770, RZ ;  /* 0x0000777004117816 */ /* 0x002fe200000000ff */
[----:B------:R-:W-:Y:S01]  /*5b80*/  IMAD R0, R47, 0x2, R11 ;  /* 0x000000022f007824 */ /* 0x000fe200078e020b */
[----:B------:R-:W-:Y:S01]  /*5b90*/  IADD3 R10, P6, R11, R39, RZ ;  /* 0x000000270b0a7210 */ /* 0x000fe20007fde0ff */
[----:B------:R0:W-:Y:S01]  /*5ba0*/  @P2 STG.E.U8 desc[UR16][R2.64], R27 ;  /* 0x0000001b02002986 */ /* 0x0001e2000c101110 */
[----:B------:R-:W-:Y:S01]  /*5bb0*/  PRMT R19, R5, 0x7770, RZ ;  /* 0x0000777005137816 */ /* 0x000fe200000000ff */
[----:B------:R-:W-:Y:S01]  /*5bc0*/  IMAD R14, R47, 0x2, R0 ;  /* 0x000000022f0e7824 */ /* 0x000fe200078e0200 */
[----:B------:R-:W-:Y:S01]  /*5bd0*/  LEA.HI.X.SX32 R11, R11, R45, 0x1, P6 ;  /* 0x0000002d0b0b7211 */ /* 0x000fe200030f0eff */
[----:B------:R1:W-:Y:S01]  /*5be0*/  @P5 STG.E.U8 desc[UR16][R8.64], R17 ;  /* 0x0000001108005986 */ /* 0x0003e2000c101110 */
[----:B---3--:R-:W-:-:S02]  /*5bf0*/  IADD3 R12, P6, R0, R39, RZ ;  /* 0x00000027000c7210 */ /* 0x008fc40007fde0ff */
[----:B------:R-:W-:Y:S01]  /*5c00*/  ISETP.LT.AND P3, PT, R20, UR7, !P0 ;  /* 0x0000000714007c0c */ /* 0x000fe2000c761270 */
[----:B------:R2:W-:Y:S01]  /*5c10*/  @P4 STG.E.U8 desc[UR16][R10.64], R19 ;  /* 0x000000130a004986 */ /* 0x0005e2000c101110 */
[----:B------:R-:W-:Y:S01]  /*5c20*/  LEA.HI.X.SX32 R13, R0, R45, 0x1, P6 ;  /* 0x0000002d000d7211 */ /* 0x000fe200030f0eff */
[----:B------:R-:W-:Y:S01]  /*5c30*/  IMAD R0, R47, 0x2, R14 ;  /* 0x000000022f007824 */ /* 0x000fe200078e020e */
[----:B------:R-:W-:Y:S02]  /*5c40*/  ISETP.LT.AND P1, PT, R21, UR7, !P0 ;  /* 0x0000000715007c0c */ /* 0x000fe4000c721270 */
[C---:B0-----:R-:W-:Y:S02]  /*5c50*/  IADD3 R2, P6, R14.reuse, R39, RZ ;  /* 0x000000270e027210 */ /* 0x041fe40007fde0ff */
[----:B------:R-:W-:Y:S02]  /*5c60*/  PRMT R15, R7, 0x7770, RZ ;  /* 0x00007770070f7816 */ /* 0x000fe400000000ff */
[----:B------:R-:W-:-:S02]  /*5c70*/  LEA.HI.X.SX32 R3, R14, R45, 0x1, P6 ;  /* 0x0000002d0e037211 */ /* 0x000fc400030f0eff */
[----:B-1----:R-:W-:Y:S01]  /*5c80*/  IADD3 R8, P6, R0, R39, RZ ;  /* 0x0000002700087210 */ /* 0x002fe20007fde0ff */
[C---:B--2---:R-:W-:Y:S01]  /*5c90*/  IMAD R11, R47.reuse, 0x2, R0 ;  /* 0x000000022f0b7824 */ /* 0x044fe200078e0200 */
[----:B------:R-:W-:Y:S02]  /*5ca0*/  PRMT R17, R6, 0x7770, RZ ;  /* 0x0000777006117816 */ /* 0x000fe400000000ff */
[----:B------:R-:W-:Y:S01]  /*5cb0*/  LEA.HI.X.SX32 R9, R0, R45, 0x1, P6 ;  /* 0x0000002d00097211 */ /* 0x000fe200030f0eff */
[----:B------:R-:W-:Y:S01]  /*5cc0*/  IMAD R0, R47, 0x2, R11 ;  /* 0x000000022f007824 */ /* 0x000fe200078e020b */
[C---:B------:R-:W-:Y:S01]  /*5cd0*/  IADD3 R10, P6, R11.reuse, R39, RZ ;  /* 0x000000270b0a7210 */ /* 0x040fe20007fde0ff */
[----:B------:R0:W-:Y:S01]  /*5ce0*/  @P3 STG.E.U8 desc[UR16][R12.64], R17 ;  /* 0x000000110c003986 */ /* 0x0001e2000c101110 */
[----:B------:R-:W-:Y:S02]  /*5cf0*/  ISETP.LT.AND P2, PT, R22, UR7, !P0 ;  /* 0x0000000716007c0c */ /* 0x000fe4000c741270 */
[----:B------:R-:W-:Y:S01]  /*5d00*/  LEA.HI.X.SX32 R11, R11, R45, 0x1, P6 ;  /* 0x0000002d0b0b7211 */ /* 0x000fe200030f0eff */
[----:B------:R1:W-:Y:S01]  /*5d10*/  @P1 STG.E.U8 desc[UR16][R2.64], R15 ;  /* 0x0000000f02001986 */ /* 0x0003e2000c101110 */
[----:B------:R-:W-:-:S02]  /*5d20*/  ISETP.LT.AND P5, PT, R23, UR7, !P0 ;  /* 0x0000000717007c0c */ /* 0x000fc4000c7a1270 */
[----:B------:R-:W-:Y:S02]  /*5d30*/  PRMT R19, R4, 0x7771, RZ ;  /* 0x0000777104137816 */ /* 0x000fe400000000ff */
[----:B------:R-:W-:Y:S02]  /*5d40*/  ISETP.LT.AND P4, PT, R56, UR7, !P0 ;  /* 0x0000000738007c0c */ /* 0x000fe4000c781270 */
[----:B------:R-:W-:Y:S02]  /*5d50*/  ISETP.LT.AND P3, PT, R57, UR7, !P0 ;  /* 0x0000000739007c0c */ /* 0x000fe4000c761270 */
[----:B0-----:R-:W-:Y:S01]  /*5d60*/  IADD3 R12, P6, R0, R39, RZ ;  /* 0x00000027000c7210 */ /* 0x001fe20007fde0ff */
[----:B------:R0:W-:Y:S01]  /*5d70*/  @P2 STG.E.U8 desc[UR16][R8.64], R19 ;  /* 0x0000001308002986 */ /* 0x0001e2000c101110 */
[----:B------:R-:W-:Y:S01]  /*5d80*/  ISETP.LT.AND P1, PT, R58, UR7, !P0 ;  /* 0x000000073a007c0c */ /* 0x000fe2000c721270 */
[----:B-1----:R-:W-:Y:S01]  /*5d90*/  IMAD R3, R47, 0x2, R0 ;  /* 0x000000022f037824 */ /* 0x002fe200078e0200 */
[----:B------:R-:W-:-:S02]  /*5da0*/  LEA.HI.X.SX32 R13, R0, R45, 0x1, P6 ;  /* 0x0000002d000d7211 */ /* 0x000fc400030f0eff */
[----:B------:R-:W-:Y:S01]  /*5db0*/  PRMT R17, R5, 0x7771, RZ ;  /* 0x0000777105117816 */ /* 0x000fe200000000ff */
[----:B------:R-:W-:Y:S01]  /*5dc0*/  IMAD R0, R47, 0x2, R3 ;  /* 0x000000022f007824 */ /* 0x000fe200078e0203 */
[----:B------:R-:W-:Y:S02]  /*5dd0*/  IADD3 R2, P6, R3, R39, RZ ;  /* 0x0000002703027210 */ /* 0x000fe40007fde0ff */
[----:B------:R-:W-:Y:S01]  /*5de0*/  PRMT R15, R6, 0x7771, RZ ;  /* 0x00007771060f7816 */ /* 0x000fe200000000ff */
[----:B------:R-:W-:Y:S01]  /*5df0*/  IMAD R14, R47, 0x2, R0 ;  /* 0x000000022f0e7824 */ /* 0x000fe200078e0200 */
[----:B------:R-:W-:Y:S01]  /*5e00*/  LEA.HI.X.SX32 R3, R3, R45, 0x1, P6 ;  /* 0x0000002d03037211 */ /* 0x000fe200030f0eff */
[----:B------:R1:W-:Y:S01]  /*5e10*/  @P5 STG.E.U8 desc[UR16][R10.64], R17 ;  /* 0x000000110a005986 */ /* 0x0003e2000c101110 */
[C---:B0-----:R-:W-:Y:S02]  /*5e20*/  IADD3 R8, P6, R0.reuse, R39, RZ ;  /* 0x0000002700087210 */ /* 0x041fe40007fde0ff */
[----:B------:R-:W-:Y:S01]  /*5e30*/  PRMT R21, R7, 0x7771, RZ ;  /* 0x0000777107157816 */ /* 0x000fe200000000ff */
[----:B------:R0:W-:Y:S01]  /*5e40*/  @P4 STG.E.U8 desc[UR16][R12.64], R15 ;  /* 0x0000000f0c004986 */ /* 0x0001e2000c101110 */
[----:B------:R-:W-:Y:S01]  /*5e50*/  LEA.HI.X.SX32 R9, R0, R45, 0x1, P6 ;  /* 0x0000002d00097211 */ /* 0x000fe200030f0eff */
[----:B------:R-:W-:Y:S01]  /*5e60*/  IMAD R0, R47, 0x2, R14 ;  /* 0x000000022f007824 */ /* 0x000fe200078e020e */
[----:B------:R-:W-:Y:S01]  /*5e70*/  ISETP.LT.AND P2, PT, R59, UR7, !P0 ;  /* 0x000000073b007c0c */ /* 0x000fe2000c741270 */
[----:B------:R2:W-:Y:S01]  /*5e80*/  @P3 STG.E.U8 desc[UR16][R2.64], R21 ;  /* 0x0000001502003986 */ /* 0x0005e2000c101110 */
[----:B------:R-:W-:-:S02]  /*5e90*/  PRMT R19, R5, 0x7772, RZ ;  /* 0x0000777205137816 */ /* 0x000fc400000000ff */
[----:B------:R-:W-:Y:S02]  /*5ea0*/  ISETP.LT.AND P5, PT, R60, UR7, !P0 ;  /* 0x000000073c007c0c */ /* 0x000fe4000c7a1270 */
[----:B-1----:R-:W-:Y:S02]  /*5eb0*/  PRMT R17, R4, 0x7772, RZ ;  /* 0x0000777204117816 */ /* 0x002fe400000000ff */
[C---:B------:R-:W-:Y:S01]  /*5ec0*/  IADD3 R10, P6, R14.reuse, R39, RZ ;  /* 0x000000270e0a7210 */ /* 0x040fe20007fde0ff */
[----:B0-----:R-:W-:Y:S01]  /*5ed0*/  IMAD R13, R47, 0x2, R0 ;  /* 0x000000022f0d7824 */ /* 0x001fe200078e0200 */
[----:B------:R-:W-:Y:S01]  /*5ee0*/  ISETP.LT.AND P4, PT, R61, UR7, !P0 ;  /* 0x000000073d007c0c */ /* 0x000fe2000c781270 */
[----:B------:R0:W-:Y:S01]  /*5ef0*/  @P1 STG.E.U8 desc[UR16][R8.64], R17 ;  /* 0x0000001108001986 */ /* 0x0001e2000c101110 */
[----:B------:R-:W-:Y:S01]  /*5f00*/  LEA.HI.X.SX32 R11, R14, R45, 0x1, P6 ;  /* 0x0000002d0e0b7211 */ /* 0x000fe200030f0eff */
[----:B------:R-:W-:Y:S01]  /*5f10*/  IMAD R15, R47, 0x2, R13 ;  /* 0x000000022f0f7824 */ /* 0x000fe200078e020d */
[----:B--2---:R-:W-:-:S02]  /*5f20*/  IADD3 R2, P1, R0, R39, RZ ;  /* 0x0000002700027210 */ /* 0x004fc40007f3e0ff */
[----:B------:R-:W-:Y:S01]  /*5f30*/  ISETP.LT.AND P3, PT, R62, UR7, !P0 ;  /* 0x000000073e007c0c */ /* 0x000fe2000c761270 */
[----:B------:R-:W-:Y:S01]  /*5f40*/  IMAD R16, R47, 0x2, R15 ;  /* 0x000000022f107824 */ /* 0x000fe200078e020f */
[----:B------:R-:W-:Y:S01]  /*5f50*/  LEA.HI.X.SX32 R3, R0, R45, 0x1, P1 ;  /* 0x0000002d00037211 */ /* 0x000fe200008f0eff */
[----:B------:R1:W-:Y:S01]  /*5f60*/  @P2 STG.E.U8 desc[UR16][R10.64], R19 ;  /* 0x000000130a002986 */ /* 0x0003e2000c101110 */
[-C--:B------:R-:W-:Y:S01]  /*5f70*/  IADD3 R12, P2, R13, R39.reuse, RZ ;  /* 0x000000270d0c7210 */ /* 0x080fe20007f5e0ff */
[----:B------:R-:W-:Y:S01]  /*5f80*/  IMAD R0, R47, 0x2, R16 ;  /* 0x000000022f007824 */ /* 0x000fe200078e0210 */
[----:B------:R-:W-:Y:S02]  /*5f90*/  IADD3 R14, P6, R15, R39, RZ ;  /* 0x000000270f0e7210 */ /* 0x000fe40007fde0ff */
[----:B------:R-:W-:Y:S01]  /*5fa0*/  LEA.HI.X.SX32 R13, R13, R45, 0x1, P2 ;  /* 0x0000002d0d0d7211 */ /* 0x000fe200010f0eff */
[----:B0-----:R-:W-:Y:S01]  /*5fb0*/  IMAD R17, R47, 0x2, R0 ;  /* 0x000000022f117824 */ /* 0x001fe200078e0200 */
[----:B------:R-:W-:-:S02]  /*5fc0*/  ISETP.LT.AND P2, PT, R63, UR7, !P0 ;  /* 0x000000073f007c0c */ /* 0x000fc4000c741270 */
[----:B------:R-:W-:Y:S02]  /*5fd0*/  LEA.HI.X.SX32 R15, R15, R45, 0x1, P6 ;  /* 0x0000002d0f0f7211 */ /* 0x000fe400030f0eff */
[-C--:B------:R-:W-:Y:S02]  /*5fe0*/  IADD3 R8, P6, R16, R39.reuse, RZ ;  /* 0x0000002710087210 */ /* 0x080fe40007fde0ff */
[----:B-1----:R-:W-:Y:S02]  /*5ff0*/  IADD3 R10, P1, R0, R39, RZ ;  /* 0x00000027000a7210 */ /* 0x002fe40007f3e0ff */
[----:B------:R-:W-:Y:S02]  /*6000*/  PRMT R25, R6, 0x7772, RZ ;  /* 0x0000777206197816 */ /* 0x000fe400000000ff */
[----:B------:R-:W-:Y:S02]  /*6010*/  LEA.HI.X.SX32 R11, R0, R45, 0x1, P1 ;  /* 0x0000002d000b7211 */ /* 0x000fe400008f0eff */
[----:B------:R-:W-:Y:S01]  /*6020*/  ISETP.LT.AND P1, PT, R64, UR7, !P0 ;  /* 0x0000000740007c0c */ /* 0x000fe2000c721270 */
[----:B------:R0:W-:Y:S01]  /*6030*/  @P5 STG.E.U8 desc[UR16][R2.64], R25 ;  /* 0x0000001902005986 */ /* 0x0001e2000c101110 */
[----:B------:R-:W-:-:S02]  /*6040*/  ISETP.LT.AND P0, PT, R65, UR7, !P0 ;  /* 0x0000000741007c0c */ /* 0x000fc4000c701270 */
[----:B------:R-:W-:Y:S02]  /*6050*/  PRMT R23, R7, 0x7772, RZ ;  /* 0x0000777207177816 */ /* 0x000fe400000000ff */
[----:B------:R-:W-:Y:S02]  /*6060*/  PRMT R21, R4, 0x7773, RZ ;  /* 0x0000777304157816 */ /* 0x000fe400000000ff */
[----:B------:R-:W-:Y:S01]  /*6070*/  LEA.HI.X.SX32 R9, R16, R45, 0x1, P6 ;  /* 0x0000002d10097211 */ /* 0x000fe200030f0eff */
[----:B------:R0:W-:Y:S01]  /*6080*/  @P4 STG.E.U8 desc[UR16][R12.64], R23 ;  /* 0x000000170c004986 */ /* 0x0001e2000c101110 */
[----:B------:R-:W-:Y:S02]  /*6090*/  PRMT R19, R5, 0x7773, RZ ;  /* 0x0000777305137816 */ /* 0x000fe400000000ff */
[----:B------:R-:W-:Y:S01]  /*60a0*/  PRMT R5, R6, 0x7773, RZ ;  /* 0x0000777306057816 */ /* 0x000fe200000000ff */
[----:B------:R0:W-:Y:S01]  /*60b0*/  @P3 STG.E.U8 desc[UR16][R14.64], R21 ;  /* 0x000000150e003986 */ /* 0x0001e2000c101110 */
[----:B------:R-:W-:-:S02]  /*60c0*/  IADD3 R16, P6, R17, R39, RZ ;  /* 0x0000002711107210 */ /* 0x000fc40007fde0ff */
[----:B------:R-:W-:Y:S01]  /*60d0*/  PRMT R7, R7, 0x7773, RZ ;  /* 0x0000777307077816 */ /* 0x000fe200000000ff */
[----:B------:R0:W-:Y:S01]  /*60e0*/  @P2 STG.E.U8 desc[UR16][R8.64], R19 ;  /* 0x0000001308002986 */ /* 0x0001e2000c101110 */
[----:B------:R-:W-:-:S03]  /*60f0*/  LEA.HI.X.SX32 R17, R17, R45, 0x1, P6 ;  /* 0x0000002d11117211 */ /* 0x000fc600030f0eff */
[----:B------:R0:W-:Y:S01]  /*6100*/  @P1 STG.E.U8 desc[UR16][R10.64], R5 ;  /* 0x000000050a001986 */ /* 0x0001e2000c101110 */
[----:B------:R-:W-:Y:S05]  /*6110*/  @!P0 EXIT ;  /* 0x000000000000894d */ /* 0x000fea0003800000 */
[----:B------:R-:W-:Y:S01]  /*6120*/  STG.E.U8 desc[UR16][R16.64], R7 ;  /* 0x0000000710007986 */ /* 0x000fe2000c101110 */
[----:B------:R-:W-:Y:S05]  /*6130*/  EXIT ;  /* 0x000000000000794d */ /* 0x000fea0003800000 */
.L_x_3:
[----:B------:R-:W-:-:S00]  /*6140*/  BRA `(.L_x_3) ;  /* 0xfffffffc00fc7947 */ /* 0x000fc0000383ffff */
[----:B------:R-:W-:-:S00]  /*6150*/  NOP ;  /* 0x0000000000007918 */ /* 0x000fc00000000000 */
        /* <DEDUP_REMOVED lines=10> */
.L_x_4:


//--------------------- .nv.shared.matmul_kernel  --------------------------
	.section	.nv.shared.matmul_kernel,"aw",@nobits
	.sectionflags	@""
	.align	16
	.zero		1024


//--------------------- .nv.shared.reserved.0     --------------------------
	.section	.nv.shared.reserved.0,"aw",@nobits
	.weak		__nv_reservedSMEM_offset_0_alias
	.size		__nv_reservedSMEM_offset_0_alias, 0, 0
	.other		__nv_reservedSMEM_offset_0_alias,@"STO_CUDA_RESERVED_SHARED STV_DEFAULT"
__nv_reservedSMEM_offset_0_alias:
	.zero		0


//--------------------- .nv.constant0.matmul_kernel --------------------------
	.section	.nv.constant0.matmul_kernel,"a",@progbits
	.sectionflags	@""
	.align	4
.nv.constant0.matmul_kernel:
	.zero		608


//--------------------- SYMBOLS --------------------------

	.type		.nv.reservedSmem.offset0,@object
	.size		.nv.reservedSmem.offset0,0x4
